//
// Generated by NVIDIA NVVM Compiler
//
// Compiler Build ID: CL-36424714
// Cuda compilation tools, release 13.0, V13.0.88
// Based on NVVM 20.0.0
//

.version 9.0
.target sm_100
.address_size 64

	// .globl	_Z13updateMSTListiiPiS_S_S_S_S_
// _ZZ26findNearestVertexKernelOnePiS_S_S_S_iiE2r2 has been demoted
// _ZZ26findNearestVertexKernelOnePiS_S_S_S_iiE2r3 has been demoted

.visible .entry _Z13updateMSTListiiPiS_S_S_S_S_(
	.param .u32 _Z13updateMSTListiiPiS_S_S_S_S__param_0,
	.param .u32 _Z13updateMSTListiiPiS_S_S_S_S__param_1,
	.param .u64 .ptr .align 1 _Z13updateMSTListiiPiS_S_S_S_S__param_2,
	.param .u64 .ptr .align 1 _Z13updateMSTListiiPiS_S_S_S_S__param_3,
	.param .u64 .ptr .align 1 _Z13updateMSTListiiPiS_S_S_S_S__param_4,
	.param .u64 .ptr .align 1 _Z13updateMSTListiiPiS_S_S_S_S__param_5,
	.param .u64 .ptr .align 1 _Z13updateMSTListiiPiS_S_S_S_S__param_6,
	.param .u64 .ptr .align 1 _Z13updateMSTListiiPiS_S_S_S_S__param_7
)
{
	.reg .pred 	%p<7>;
	.reg .b32 	%r<15>;
	.reg .b64 	%rd<23>;

	ld.param.u32 	%r4, [_Z13updateMSTListiiPiS_S_S_S_S__param_0];
	ld.param.u32 	%r5, [_Z13updateMSTListiiPiS_S_S_S_S__param_1];
	ld.param.u64 	%rd2, [_Z13updateMSTListiiPiS_S_S_S_S__param_2];
	ld.param.u64 	%rd3, [_Z13updateMSTListiiPiS_S_S_S_S__param_3];
	ld.param.u64 	%rd4, [_Z13updateMSTListiiPiS_S_S_S_S__param_4];
	ld.param.u64 	%rd5, [_Z13updateMSTListiiPiS_S_S_S_S__param_5];
	ld.param.u64 	%rd6, [_Z13updateMSTListiiPiS_S_S_S_S__param_6];
	ld.param.u64 	%rd7, [_Z13updateMSTListiiPiS_S_S_S_S__param_7];
	mov.u32 	%r7, %ctaid.x;
	shl.b32 	%r8, %r7, 10;
	mov.u32 	%r9, %tid.x;
	or.b32  	%r10, %r8, %r9;
	setp.lt.s32 	%p1, %r10, 0;
	add.s32 	%r11, %r10, %r4;
	setp.gt.s32 	%p2, %r11, %r5;
	or.pred  	%p3, %p1, %p2;
	@%p3 bra 	$L__BB0_5;
	cvta.to.global.u64 	%rd8, %rd3;
	mul.wide.s32 	%rd9, %r11, 4;
	add.s64 	%rd10, %rd8, %rd9;
	ld.global.u32 	%r2, [%rd10];
	setp.eq.s32 	%p4, %r2, 0;
	@%p4 bra 	$L__BB0_5;
	cvta.to.global.u64 	%rd11, %rd6;
	mul.wide.s32 	%rd12, %r2, 4;
	add.s64 	%rd13, %rd11, %rd12;
	ld.global.u32 	%r12, [%rd13+-4];
	setp.eq.s32 	%p5, %r12, 0;
	@%p5 bra 	$L__BB0_5;
	cvta.to.global.u64 	%rd14, %rd7;
	add.s64 	%rd1, %rd14, %rd12;
	ld.global.u32 	%r13, [%rd1+-4];
	cvta.to.global.u64 	%rd16, %rd4;
	add.s64 	%rd18, %rd16, %rd9;
	ld.global.u32 	%r3, [%rd18];
	setp.le.s32 	%p6, %r13, %r3;
	@%p6 bra 	$L__BB0_5;
	st.global.u32 	[%rd1+-4], %r3;
	cvta.to.global.u64 	%rd19, %rd2;
	ld.global.u32 	%r14, [%rd19];
	cvta.to.global.u64 	%rd20, %rd5;
	add.s64 	%rd22, %rd20, %rd12;
	st.global.u32 	[%rd22+-4], %r14;
$L__BB0_5:
	ret;

}
	// .globl	_Z26findNearestVertexKernelOnePiS_S_S_S_ii
.visible .entry _Z26findNearestVertexKernelOnePiS_S_S_S_ii(
	.param .u64 .ptr .align 1 _Z26findNearestVertexKernelOnePiS_S_S_S_ii_param_0,
	.param .u64 .ptr .align 1 _Z26findNearestVertexKernelOnePiS_S_S_S_ii_param_1,
	.param .u64 .ptr .align 1 _Z26findNearestVertexKernelOnePiS_S_S_S_ii_param_2,
	.param .u64 .ptr .align 1 _Z26findNearestVertexKernelOnePiS_S_S_S_ii_param_3,
	.param .u64 .ptr .align 1 _Z26findNearestVertexKernelOnePiS_S_S_S_ii_param_4,
	.param .u32 _Z26findNearestVertexKernelOnePiS_S_S_S_ii_param_5,
	.param .u32 _Z26findNearestVertexKernelOnePiS_S_S_S_ii_param_6
)
{
	.reg .pred 	%p<54>;
	.reg .b32 	%r<80>;
	.reg .b64 	%rd<19>;
	// demoted variable
	.shared .align 4 .b8 _ZZ26findNearestVertexKernelOnePiS_S_S_S_iiE2r2[4096];
	// demoted variable
	.shared .align 4 .b8 _ZZ26findNearestVertexKernelOnePiS_S_S_S_iiE2r3[4096];
	ld.param.u64 	%rd6, [_Z26findNearestVertexKernelOnePiS_S_S_S_ii_param_0];
	ld.param.u64 	%rd2, [_Z26findNearestVertexKernelOnePiS_S_S_S_ii_param_1];
	ld.param.u64 	%rd3, [_Z26findNearestVertexKernelOnePiS_S_S_S_ii_param_2];
	ld.param.u64 	%rd4, [_Z26findNearestVertexKernelOnePiS_S_S_S_ii_param_3];
	ld.param.u64 	%rd5, [_Z26findNearestVertexKernelOnePiS_S_S_S_ii_param_4];
	ld.param.u32 	%r35, [_Z26findNearestVertexKernelOnePiS_S_S_S_ii_param_5];
	ld.param.u32 	%r36, [_Z26findNearestVertexKernelOnePiS_S_S_S_ii_param_6];
	cvta.to.global.u64 	%rd1, %rd6;
	mov.u32 	%r1, %ctaid.x;
	shl.b32 	%r37, %r1, 10;
	mov.u32 	%r2, %tid.x;
	or.b32  	%r3, %r37, %r2;
	shl.b32 	%r38, %r2, 2;
	mov.u32 	%r39, _ZZ26findNearestVertexKernelOnePiS_S_S_S_iiE2r2;
	add.s32 	%r4, %r39, %r38;
	mov.b32 	%r40, 0;
	st.shared.u32 	[%r4], %r40;
	mov.u32 	%r41, _ZZ26findNearestVertexKernelOnePiS_S_S_S_iiE2r3;
	add.s32 	%r5, %r41, %r38;
	mov.b32 	%r42, 10000;
	st.shared.u32 	[%r5], %r42;
	add.s32 	%r43, %r36, -1;
	setp.ge.s32 	%p1, %r3, %r43;
	@%p1 bra 	$L__BB1_75;
	cvta.to.global.u64 	%rd7, %rd2;
	mul.wide.u32 	%rd8, %r3, 4;
	add.s64 	%rd9, %rd1, %rd8;
	ld.global.u32 	%r44, [%rd9];
	st.shared.u32 	[%r4], %r44;
	add.s64 	%rd10, %rd7, %rd8;
	ld.global.u32 	%r45, [%rd10];
	st.shared.u32 	[%r5], %r45;
	bar.sync 	0;
	setp.gt.u32 	%p2, %r2, 511;
	@%p2 bra 	$L__BB1_8;
	ld.shared.u32 	%r46, [%r4];
	setp.eq.s32 	%p3, %r46, 0;
	@%p3 bra 	$L__BB1_6;
	ld.shared.u32 	%r6, [%r4+2048];
	setp.eq.s32 	%p4, %r6, 0;
	@%p4 bra 	$L__BB1_8;
	ld.shared.u32 	%r47, [%r5];
	ld.shared.u32 	%r7, [%r5+2048];
	setp.le.s32 	%p5, %r47, %r7;
	@%p5 bra 	$L__BB1_8;
	st.shared.u32 	[%r4], %r6;
	st.shared.u32 	[%r5], %r7;
	bra.uni 	$L__BB1_8;
$L__BB1_6:
	ld.shared.u32 	%r8, [%r4+2048];
	setp.eq.s32 	%p6, %r8, 0;
	@%p6 bra 	$L__BB1_8;
	st.shared.u32 	[%r4], %r8;
	ld.shared.u32 	%r48, [%r5+2048];
	st.shared.u32 	[%r5], %r48;
$L__BB1_8:
	bar.sync 	0;
	setp.gt.u32 	%p7, %r2, 255;
	@%p7 bra 	$L__BB1_15;
	ld.shared.u32 	%r49, [%r4];
	setp.eq.s32 	%p8, %r49, 0;
	@%p8 bra 	$L__BB1_13;
	ld.shared.u32 	%r9, [%r4+1024];
	setp.eq.s32 	%p9, %r9, 0;
	@%p9 bra 	$L__BB1_15;
	ld.shared.u32 	%r50, [%r5];
	ld.shared.u32 	%r10, [%r5+1024];
	setp.le.s32 	%p10, %r50, %r10;
	@%p10 bra 	$L__BB1_15;
	st.shared.u32 	[%r4], %r9;
	st.shared.u32 	[%r5], %r10;
	bra.uni 	$L__BB1_15;
$L__BB1_13:
	ld.shared.u32 	%r11, [%r4+1024];
	setp.eq.s32 	%p11, %r11, 0;
	@%p11 bra 	$L__BB1_15;
	st.shared.u32 	[%r4], %r11;
	ld.shared.u32 	%r51, [%r5+1024];
	st.shared.u32 	[%r5], %r51;
$L__BB1_15:
	bar.sync 	0;
	setp.gt.u32 	%p12, %r2, 127;
	@%p12 bra 	$L__BB1_22;
	ld.shared.u32 	%r52, [%r4];
	setp.eq.s32 	%p13, %r52, 0;
	@%p13 bra 	$L__BB1_20;
	ld.shared.u32 	%r12, [%r4+512];
	setp.eq.s32 	%p14, %r12, 0;
	@%p14 bra 	$L__BB1_22;
	ld.shared.u32 	%r53, [%r5];
	ld.shared.u32 	%r13, [%r5+512];
	setp.le.s32 	%p15, %r53, %r13;
	@%p15 bra 	$L__BB1_22;
	st.shared.u32 	[%r4], %r12;
	st.shared.u32 	[%r5], %r13;
	bra.uni 	$L__BB1_22;
$L__BB1_20:
	ld.shared.u32 	%r14, [%r4+512];
	setp.eq.s32 	%p16, %r14, 0;
	@%p16 bra 	$L__BB1_22;
	st.shared.u32 	[%r4], %r14;
	ld.shared.u32 	%r54, [%r5+512];
	st.shared.u32 	[%r5], %r54;
$L__BB1_22:
	bar.sync 	0;
	setp.gt.u32 	%p17, %r2, 63;
	@%p17 bra 	$L__BB1_29;
	ld.shared.u32 	%r55, [%r4];
	setp.eq.s32 	%p18, %r55, 0;
	@%p18 bra 	$L__BB1_27;
	ld.shared.u32 	%r15, [%r4+256];
	setp.eq.s32 	%p19, %r15, 0;
	@%p19 bra 	$L__BB1_29;
	ld.shared.u32 	%r56, [%r5];
	ld.shared.u32 	%r16, [%r5+256];
	setp.le.s32 	%p20, %r56, %r16;
	@%p20 bra 	$L__BB1_29;
	st.shared.u32 	[%r4], %r15;
	st.shared.u32 	[%r5], %r16;
	bra.uni 	$L__BB1_29;
$L__BB1_27:
	ld.shared.u32 	%r17, [%r4+256];
	setp.eq.s32 	%p21, %r17, 0;
	@%p21 bra 	$L__BB1_29;
	st.shared.u32 	[%r4], %r17;
	ld.shared.u32 	%r57, [%r5+256];
	st.shared.u32 	[%r5], %r57;
$L__BB1_29:
	bar.sync 	0;
	setp.gt.u32 	%p22, %r2, 31;
	@%p22 bra 	$L__BB1_36;
	ld.shared.u32 	%r58, [%r4];
	setp.eq.s32 	%p23, %r58, 0;
	@%p23 bra 	$L__BB1_34;
	ld.shared.u32 	%r18, [%r4+128];
	setp.eq.s32 	%p24, %r18, 0;
	@%p24 bra 	$L__BB1_36;
	ld.shared.u32 	%r59, [%r5];
	ld.shared.u32 	%r19, [%r5+128];
	setp.le.s32 	%p25, %r59, %r19;
	@%p25 bra 	$L__BB1_36;
	st.shared.u32 	[%r4], %r18;
	st.shared.u32 	[%r5], %r19;
	bra.uni 	$L__BB1_36;
$L__BB1_34:
	ld.shared.u32 	%r20, [%r4+128];
	setp.eq.s32 	%p26, %r20, 0;
	@%p26 bra 	$L__BB1_36;
	st.shared.u32 	[%r4], %r20;
	ld.shared.u32 	%r60, [%r5+128];
	st.shared.u32 	[%r5], %r60;
$L__BB1_36:
	bar.sync 	0;
	setp.gt.u32 	%p27, %r2, 15;
	@%p27 bra 	$L__BB1_43;
	ld.shared.u32 	%r61, [%r4];
	setp.eq.s32 	%p28, %r61, 0;
	@%p28 bra 	$L__BB1_41;
	ld.shared.u32 	%r21, [%r4+64];
	setp.eq.s32 	%p29, %r21, 0;
	@%p29 bra 	$L__BB1_43;
	ld.shared.u32 	%r62, [%r5];
	ld.shared.u32 	%r22, [%r5+64];
	setp.le.s32 	%p30, %r62, %r22;
	@%p30 bra 	$L__BB1_43;
	st.shared.u32 	[%r4], %r21;
	st.shared.u32 	[%r5], %r22;
	bra.uni 	$L__BB1_43;
$L__BB1_41:
	ld.shared.u32 	%r23, [%r4+64];
	setp.eq.s32 	%p31, %r23, 0;
	@%p31 bra 	$L__BB1_43;
	st.shared.u32 	[%r4], %r23;
	ld.shared.u32 	%r63, [%r5+64];
	st.shared.u32 	[%r5], %r63;
$L__BB1_43:
	bar.sync 	0;
	setp.gt.u32 	%p32, %r2, 7;
	@%p32 bra 	$L__BB1_50;
	ld.shared.u32 	%r64, [%r4];
	setp.eq.s32 	%p33, %r64, 0;
	@%p33 bra 	$L__BB1_48;
	ld.shared.u32 	%r24, [%r4+32];
	setp.eq.s32 	%p34, %r24, 0;
	@%p34 bra 	$L__BB1_50;
	ld.shared.u32 	%r65, [%r5];
	ld.shared.u32 	%r25, [%r5+32];
	setp.le.s32 	%p35, %r65, %r25;
	@%p35 bra 	$L__BB1_50;
	st.shared.u32 	[%r4], %r24;
	st.shared.u32 	[%r5], %r25;
	bra.uni 	$L__BB1_50;
$L__BB1_48:
	ld.shared.u32 	%r26, [%r4+32];
	setp.eq.s32 	%p36, %r26, 0;
	@%p36 bra 	$L__BB1_50;
	st.shared.u32 	[%r4], %r26;
	ld.shared.u32 	%r66, [%r5+32];
	st.shared.u32 	[%r5], %r66;
$L__BB1_50:
	bar.sync 	0;
	setp.gt.u32 	%p37, %r2, 3;
	@%p37 bra 	$L__BB1_57;
	ld.shared.u32 	%r67, [%r4];
	setp.eq.s32 	%p38, %r67, 0;
	@%p38 bra 	$L__BB1_55;
	ld.shared.u32 	%r27, [%r4+16];
	setp.eq.s32 	%p39, %r27, 0;
	@%p39 bra 	$L__BB1_57;
	ld.shared.u32 	%r68, [%r5];
	ld.shared.u32 	%r28, [%r5+16];
	setp.le.s32 	%p40, %r68, %r28;
	@%p40 bra 	$L__BB1_57;
	st.shared.u32 	[%r4], %r27;
	st.shared.u32 	[%r5], %r28;
	bra.uni 	$L__BB1_57;
$L__BB1_55:
	ld.shared.u32 	%r29, [%r4+16];
	setp.eq.s32 	%p41, %r29, 0;
	@%p41 bra 	$L__BB1_57;
	st.shared.u32 	[%r4], %r29;
	ld.shared.u32 	%r69, [%r5+16];
	st.shared.u32 	[%r5], %r69;
$L__BB1_57:
	bar.sync 	0;
	setp.gt.u32 	%p42, %r2, 1;
	@%p42 bra 	$L__BB1_64;
	ld.shared.u32 	%r70, [%r4];
	setp.eq.s32 	%p43, %r70, 0;
	@%p43 bra 	$L__BB1_62;
	ld.shared.u32 	%r30, [%r4+8];
	setp.eq.s32 	%p44, %r30, 0;
	@%p44 bra 	$L__BB1_64;
	ld.shared.u32 	%r71, [%r5];
	ld.shared.u32 	%r31, [%r5+8];
	setp.le.s32 	%p45, %r71, %r31;
	@%p45 bra 	$L__BB1_64;
	st.shared.u32 	[%r4], %r30;
	st.shared.u32 	[%r5], %r31;
	bra.uni 	$L__BB1_64;
$L__BB1_62:
	ld.shared.u32 	%r32, [%r4+8];
	setp.eq.s32 	%p46, %r32, 0;
	@%p46 bra 	$L__BB1_64;
	st.shared.u32 	[%r4], %r32;
	ld.shared.u32 	%r72, [%r5+8];
	st.shared.u32 	[%r5], %r72;
$L__BB1_64:
	bar.sync 	0;
	setp.ne.s32 	%p47, %r2, 0;
	@%p47 bra 	$L__BB1_71;
	ld.shared.u32 	%r73, [%r4];
	setp.eq.s32 	%p48, %r73, 0;
	ld.shared.u32 	%r33, [_ZZ26findNearestVertexKernelOnePiS_S_S_S_iiE2r2+4];
	@%p48 bra 	$L__BB1_69;
	setp.eq.s32 	%p49, %r33, 0;
	@%p49 bra 	$L__BB1_71;
	ld.shared.u32 	%r74, [%r5];
	ld.shared.u32 	%r34, [_ZZ26findNearestVertexKernelOnePiS_S_S_S_iiE2r3+4];
	setp.le.s32 	%p50, %r74, %r34;
	@%p50 bra 	$L__BB1_71;
	st.shared.u32 	[%r4], %r33;
	st.shared.u32 	[%r5], %r34;
	bra.uni 	$L__BB1_71;
$L__BB1_69:
	setp.eq.s32 	%p51, %r33, 0;
	@%p51 bra 	$L__BB1_71;
	st.shared.u32 	[%r4], %r33;
	ld.shared.u32 	%r75, [_ZZ26findNearestVertexKernelOnePiS_S_S_S_iiE2r3+4];
	st.shared.u32 	[%r5], %r75;
$L__BB1_71:
	setp.ne.s32 	%p52, %r2, 0;
	bar.sync 	0;
	@%p52 bra 	$L__BB1_75;
	setp.ne.s32 	%p53, %r35, 0;
	@%p53 bra 	$L__BB1_74;
	ld.shared.u32 	%r78, [_ZZ26findNearestVertexKernelOnePiS_S_S_S_iiE2r2];
	cvta.to.global.u64 	%rd16, %rd5;
	st.global.u32 	[%rd16], %r78;
	mul.wide.s32 	%rd17, %r78, 4;
	add.s64 	%rd18, %rd1, %rd17;
	mov.b32 	%r79, 0;
	st.global.u32 	[%rd18+-4], %r79;
	bra.uni 	$L__BB1_75;
$L__BB1_74:
	ld.shared.u32 	%r76, [_ZZ26findNearestVertexKernelOnePiS_S_S_S_iiE2r2];
	cvta.to.global.u64 	%rd11, %rd3;
	mul.wide.u32 	%rd12, %r1, 4;
	add.s64 	%rd13, %rd11, %rd12;
	st.global.u32 	[%rd13], %r76;
	ld.shared.u32 	%r77, [_ZZ26findNearestVertexKernelOnePiS_S_S_S_iiE2r3];
	cvta.to.global.u64 	%rd14, %rd4;
	add.s64 	%rd15, %rd14, %rd12;
	st.global.u32 	[%rd15], %r77;
$L__BB1_75:
	ret;

}
	// .globl	_Z26findNearestVertexKernelTwoPiS_S_S_S_S_
.visible .entry _Z26findNearestVertexKernelTwoPiS_S_S_S_S_(
	.param .u64 .ptr .align 1 _Z26findNearestVertexKernelTwoPiS_S_S_S_S__param_0,
	.param .u64 .ptr .align 1 _Z26findNearestVertexKernelTwoPiS_S_S_S_S__param_1,
	.param .u64 .ptr .align 1 _Z26findNearestVertexKernelTwoPiS_S_S_S_S__param_2,
	.param .u64 .ptr .align 1 _Z26findNearestVertexKernelTwoPiS_S_S_S_S__param_3,
	.param .u64 .ptr .align 1 _Z26findNearestVertexKernelTwoPiS_S_S_S_S__param_4,
	.param .u64 .ptr .align 1 _Z26findNearestVertexKernelTwoPiS_S_S_S_S__param_5
)
{
	.reg .pred 	%p<52>;
	.reg .b32 	%r<74>;
	.reg .b64 	%rd<14>;

	ld.param.u64 	%rd5, [_Z26findNearestVertexKernelTwoPiS_S_S_S_S__param_1];
	ld.param.u64 	%rd7, [_Z26findNearestVertexKernelTwoPiS_S_S_S_S__param_3];
	ld.param.u64 	%rd8, [_Z26findNearestVertexKernelTwoPiS_S_S_S_S__param_4];
	ld.param.u64 	%rd6, [_Z26findNearestVertexKernelTwoPiS_S_S_S_S__param_5];
	cvta.to.global.u64 	%rd1, %rd8;
	cvta.to.global.u64 	%rd2, %rd7;
	mov.u32 	%r1, %tid.x;
	mul.wide.u32 	%rd9, %r1, 4;
	add.s64 	%rd3, %rd2, %rd9;
	add.s64 	%rd4, %rd1, %rd9;
	setp.gt.u32 	%p1, %r1, 511;
	@%p1 bra 	$L__BB2_7;
	ld.global.u32 	%r22, [%rd3];
	setp.eq.s32 	%p2, %r22, 0;
	@%p2 bra 	$L__BB2_5;
	ld.global.u32 	%r2, [%rd3+2048];
	setp.eq.s32 	%p3, %r2, 0;
	@%p3 bra 	$L__BB2_7;
	ld.global.u32 	%r23, [%rd4];
	ld.global.u32 	%r24, [%rd4+2048];
	setp.le.s32 	%p4, %r23, %r24;
	@%p4 bra 	$L__BB2_7;
	st.global.u32 	[%rd3], %r2;
	ld.global.u32 	%r25, [%rd4+2048];
	st.global.u32 	[%rd4], %r25;
	bra.uni 	$L__BB2_7;
$L__BB2_5:
	ld.global.u32 	%r3, [%rd3+2048];
	setp.eq.s32 	%p5, %r3, 0;
	@%p5 bra 	$L__BB2_7;
	st.global.u32 	[%rd3], %r3;
	ld.global.u32 	%r26, [%rd4+2048];
	st.global.u32 	[%rd4], %r26;
$L__BB2_7:
	bar.sync 	0;
	setp.gt.u32 	%p6, %r1, 255;
	@%p6 bra 	$L__BB2_14;
	ld.global.u32 	%r27, [%rd3];
	setp.eq.s32 	%p7, %r27, 0;
	@%p7 bra 	$L__BB2_12;
	ld.global.u32 	%r4, [%rd3+1024];
	setp.eq.s32 	%p8, %r4, 0;
	@%p8 bra 	$L__BB2_14;
	ld.global.u32 	%r28, [%rd4];
	ld.global.u32 	%r29, [%rd4+1024];
	setp.le.s32 	%p9, %r28, %r29;
	@%p9 bra 	$L__BB2_14;
	st.global.u32 	[%rd3], %r4;
	ld.global.u32 	%r30, [%rd4+1024];
	st.global.u32 	[%rd4], %r30;
	bra.uni 	$L__BB2_14;
$L__BB2_12:
	ld.global.u32 	%r5, [%rd3+1024];
	setp.eq.s32 	%p10, %r5, 0;
	@%p10 bra 	$L__BB2_14;
	st.global.u32 	[%rd3], %r5;
	ld.global.u32 	%r31, [%rd4+1024];
	st.global.u32 	[%rd4], %r31;
$L__BB2_14:
	bar.sync 	0;
	setp.gt.u32 	%p11, %r1, 127;
	@%p11 bra 	$L__BB2_21;
	ld.global.u32 	%r32, [%rd3];
	setp.eq.s32 	%p12, %r32, 0;
	@%p12 bra 	$L__BB2_19;
	ld.global.u32 	%r6, [%rd3+512];
	setp.eq.s32 	%p13, %r6, 0;
	@%p13 bra 	$L__BB2_21;
	ld.global.u32 	%r33, [%rd4];
	ld.global.u32 	%r34, [%rd4+512];
	setp.le.s32 	%p14, %r33, %r34;
	@%p14 bra 	$L__BB2_21;
	st.global.u32 	[%rd3], %r6;
	ld.global.u32 	%r35, [%rd4+512];
	st.global.u32 	[%rd4], %r35;
	bra.uni 	$L__BB2_21;
$L__BB2_19:
	ld.global.u32 	%r7, [%rd3+512];
	setp.eq.s32 	%p15, %r7, 0;
	@%p15 bra 	$L__BB2_21;
	st.global.u32 	[%rd3], %r7;
	ld.global.u32 	%r36, [%rd4+512];
	st.global.u32 	[%rd4], %r36;
$L__BB2_21:
	bar.sync 	0;
	setp.gt.u32 	%p16, %r1, 63;
	@%p16 bra 	$L__BB2_28;
	ld.global.u32 	%r37, [%rd3];
	setp.eq.s32 	%p17, %r37, 0;
	@%p17 bra 	$L__BB2_26;
	ld.global.u32 	%r8, [%rd3+256];
	setp.eq.s32 	%p18, %r8, 0;
	@%p18 bra 	$L__BB2_28;
	ld.global.u32 	%r38, [%rd4];
	ld.global.u32 	%r39, [%rd4+256];
	setp.le.s32 	%p19, %r38, %r39;
	@%p19 bra 	$L__BB2_28;
	st.global.u32 	[%rd3], %r8;
	ld.global.u32 	%r40, [%rd4+256];
	st.global.u32 	[%rd4], %r40;
	bra.uni 	$L__BB2_28;
$L__BB2_26:
	ld.global.u32 	%r9, [%rd3+256];
	setp.eq.s32 	%p20, %r9, 0;
	@%p20 bra 	$L__BB2_28;
	st.global.u32 	[%rd3], %r9;
	ld.global.u32 	%r41, [%rd4+256];
	st.global.u32 	[%rd4], %r41;
$L__BB2_28:
	bar.sync 	0;
	setp.gt.u32 	%p21, %r1, 31;
	@%p21 bra 	$L__BB2_35;
	ld.global.u32 	%r42, [%rd3];
	setp.eq.s32 	%p22, %r42, 0;
	@%p22 bra 	$L__BB2_33;
	ld.global.u32 	%r10, [%rd3+128];
	setp.eq.s32 	%p23, %r10, 0;
	@%p23 bra 	$L__BB2_35;
	ld.global.u32 	%r43, [%rd4];
	ld.global.u32 	%r44, [%rd4+128];
	setp.le.s32 	%p24, %r43, %r44;
	@%p24 bra 	$L__BB2_35;
	st.global.u32 	[%rd3], %r10;
	ld.global.u32 	%r45, [%rd4+128];
	st.global.u32 	[%rd4], %r45;
	bra.uni 	$L__BB2_35;
$L__BB2_33:
	ld.global.u32 	%r11, [%rd3+128];
	setp.eq.s32 	%p25, %r11, 0;
	@%p25 bra 	$L__BB2_35;
	st.global.u32 	[%rd3], %r11;
	ld.global.u32 	%r46, [%rd4+128];
	st.global.u32 	[%rd4], %r46;
$L__BB2_35:
	bar.sync 	0;
	setp.gt.u32 	%p26, %r1, 15;
	@%p26 bra 	$L__BB2_42;
	ld.global.u32 	%r47, [%rd3];
	setp.eq.s32 	%p27, %r47, 0;
	@%p27 bra 	$L__BB2_40;
	ld.global.u32 	%r12, [%rd3+64];
	setp.eq.s32 	%p28, %r12, 0;
	@%p28 bra 	$L__BB2_42;
	ld.global.u32 	%r48, [%rd4];
	ld.global.u32 	%r49, [%rd4+64];
	setp.le.s32 	%p29, %r48, %r49;
	@%p29 bra 	$L__BB2_42;
	st.global.u32 	[%rd3], %r12;
	ld.global.u32 	%r50, [%rd4+64];
	st.global.u32 	[%rd4], %r50;
	bra.uni 	$L__BB2_42;
$L__BB2_40:
	ld.global.u32 	%r13, [%rd3+64];
	setp.eq.s32 	%p30, %r13, 0;
	@%p30 bra 	$L__BB2_42;
	st.global.u32 	[%rd3], %r13;
	ld.global.u32 	%r51, [%rd4+64];
	st.global.u32 	[%rd4], %r51;
$L__BB2_42:
	bar.sync 	0;
	setp.gt.u32 	%p31, %r1, 7;
	@%p31 bra 	$L__BB2_49;
	ld.global.u32 	%r52, [%rd3];
	setp.eq.s32 	%p32, %r52, 0;
	@%p32 bra 	$L__BB2_47;
	ld.global.u32 	%r14, [%rd3+32];
	setp.eq.s32 	%p33, %r14, 0;
	@%p33 bra 	$L__BB2_49;
	ld.global.u32 	%r53, [%rd4];
	ld.global.u32 	%r54, [%rd4+32];
	setp.le.s32 	%p34, %r53, %r54;
	@%p34 bra 	$L__BB2_49;
	st.global.u32 	[%rd3], %r14;
	ld.global.u32 	%r55, [%rd4+32];
	st.global.u32 	[%rd4], %r55;
	bra.uni 	$L__BB2_49;
$L__BB2_47:
	ld.global.u32 	%r15, [%rd3+32];
	setp.eq.s32 	%p35, %r15, 0;
	@%p35 bra 	$L__BB2_49;
	st.global.u32 	[%rd3], %r15;
	ld.global.u32 	%r56, [%rd4+32];
	st.global.u32 	[%rd4], %r56;
$L__BB2_49:
	bar.sync 	0;
	setp.gt.u32 	%p36, %r1, 3;
	@%p36 bra 	$L__BB2_56;
	ld.global.u32 	%r57, [%rd3];
	setp.eq.s32 	%p37, %r57, 0;
	@%p37 bra 	$L__BB2_54;
	ld.global.u32 	%r16, [%rd3+16];
	setp.eq.s32 	%p38, %r16, 0;
	@%p38 bra 	$L__BB2_56;
	ld.global.u32 	%r58, [%rd4];
	ld.global.u32 	%r59, [%rd4+16];
	setp.le.s32 	%p39, %r58, %r59;
	@%p39 bra 	$L__BB2_56;
	st.global.u32 	[%rd3], %r16;
	ld.global.u32 	%r60, [%rd4+16];
	st.global.u32 	[%rd4], %r60;
	bra.uni 	$L__BB2_56;
$L__BB2_54:
	ld.global.u32 	%r17, [%rd3+16];
	setp.eq.s32 	%p40, %r17, 0;
	@%p40 bra 	$L__BB2_56;
	st.global.u32 	[%rd3], %r17;
	ld.global.u32 	%r61, [%rd4+16];
	st.global.u32 	[%rd4], %r61;
$L__BB2_56:
	bar.sync 	0;
	setp.gt.u32 	%p41, %r1, 1;
	@%p41 bra 	$L__BB2_63;
	ld.global.u32 	%r62, [%rd3];
	setp.eq.s32 	%p42, %r62, 0;
	@%p42 bra 	$L__BB2_61;
	ld.global.u32 	%r18, [%rd3+8];
	setp.eq.s32 	%p43, %r18, 0;
	@%p43 bra 	$L__BB2_63;
	ld.global.u32 	%r63, [%rd4];
	ld.global.u32 	%r64, [%rd4+8];
	setp.le.s32 	%p44, %r63, %r64;
	@%p44 bra 	$L__BB2_63;
	st.global.u32 	[%rd3], %r18;
	ld.global.u32 	%r65, [%rd4+8];
	st.global.u32 	[%rd4], %r65;
	bra.uni 	$L__BB2_63;
$L__BB2_61:
	ld.global.u32 	%r19, [%rd3+8];
	setp.eq.s32 	%p45, %r19, 0;
	@%p45 bra 	$L__BB2_63;
	st.global.u32 	[%rd3], %r19;
	ld.global.u32 	%r66, [%rd4+8];
	st.global.u32 	[%rd4], %r66;
$L__BB2_63:
	bar.sync 	0;
	setp.ne.s32 	%p46, %r1, 0;
	@%p46 bra 	$L__BB2_70;
	ld.global.u32 	%r67, [%rd3];
	setp.ne.s32 	%p47, %r67, 0;
	@%p47 bra 	$L__BB2_67;
	ld.global.u32 	%r20, [%rd2+4];
	setp.eq.s32 	%p50, %r20, 0;
	@%p50 bra 	$L__BB2_70;
	st.global.u32 	[%rd3], %r20;
	ld.global.u32 	%r71, [%rd1+4];
	st.global.u32 	[%rd4], %r71;
	bra.uni 	$L__BB2_70;
$L__BB2_67:
	ld.global.u32 	%r21, [%rd2+4];
	setp.eq.s32 	%p48, %r21, 0;
	@%p48 bra 	$L__BB2_70;
	ld.global.u32 	%r68, [%rd4];
	ld.global.u32 	%r69, [%rd1+4];
	setp.le.s32 	%p49, %r68, %r69;
	@%p49 bra 	$L__BB2_70;
	st.global.u32 	[%rd3], %r21;
	ld.global.u32 	%r70, [%rd1+4];
	st.global.u32 	[%rd4], %r70;
$L__BB2_70:
	setp.ne.s32 	%p51, %r1, 0;
	bar.sync 	0;
	@%p51 bra 	$L__BB2_72;
	ld.global.u32 	%r72, [%rd2];
	cvta.to.global.u64 	%rd10, %rd6;
	st.global.u32 	[%rd10], %r72;
	cvta.to.global.u64 	%rd11, %rd5;
	mul.wide.s32 	%rd12, %r72, 4;
	add.s64 	%rd13, %rd11, %rd12;
	mov.b32 	%r73, 0;
	st.global.u32 	[%rd13+-4], %r73;
$L__BB2_72:
	ret;

}


// ===== COMPILED SASS (sm_100) =====

	.target	sm_100

	.elftype	@"ET_EXEC"


//--------------------- .note.nv.tkinfo           --------------------------
	.section	.note.nv.tkinfo,"",@"SHT_NOTE"
	.sectionflags	@"SHF_NOTE_NV_TKINFO"
	.tkinfo
        /*0018*/ 	.word	0x00000002
        /*0030*/ 	.string	""
        /*0030*/ 	.string	"ptxas"
        /*0030*/ 	.string	"Cuda compilation tools, release 13.0, V13.0.88"
        /*0030*/ 	.string	"Build cuda_13.0.r13.0/compiler.36424714_0"
        /*0030*/ 	.string	"-arch sm_100 -m 64 "



//--------------------- .note.nv.cuinfo           --------------------------
	.section	.note.nv.cuinfo,"",@"SHT_NOTE"
	.sectionflags	@"SHF_NOTE_NV_CUINFO"
        /*0018*/ 	.short	0x0002
        /*001a*/ 	.short	0x0064
        /*001c*/ 	.short	0x0082
	.zero		2


//--------------------- .nv.info                  --------------------------
	.section	.nv.info,"",@"SHT_CUDA_INFO"
	.align	4


	//----- nvinfo : EIATTR_REGCOUNT
	.align		4
        /*0000*/ 	.byte	0x04, 0x2f
        /*0002*/ 	.short	(.L_1 - .L_0)
	.align		4
.L_0:
        /*0004*/ 	.word	index@(_Z13updateMSTListiiPiS_S_S_S_S_)
        /*0008*/ 	.word	0x0000000e


	//----- nvinfo : EIATTR_FRAME_SIZE
	.align		4
.L_1:
        /*000c*/ 	.byte	0x04, 0x11
        /*000e*/ 	.short	(.L_3 - .L_2)
	.align		4
.L_2:
        /*0010*/ 	.word	index@(_Z13updateMSTListiiPiS_S_S_S_S_)
        /*0014*/ 	.word	0x00000000


	//----- nvinfo : EIATTR_REGCOUNT
	.align		4
.L_3:
        /*0018*/ 	.byte	0x04, 0x2f
        /*001a*/ 	.short	(.L_5 - .L_4)
	.align		4
.L_4:
        /*001c*/ 	.word	index@(_Z26findNearestVertexKernelOnePiS_S_S_S_ii)
        /*0020*/ 	.word	0x0000000e


	//----- nvinfo : EIATTR_FRAME_SIZE
	.align		4
.L_5:
        /*0024*/ 	.byte	0x04, 0x11
        /*0026*/ 	.short	(.L_7 - .L_6)
	.align		4
.L_6:
        /*0028*/ 	.word	index@(_Z26findNearestVertexKernelOnePiS_S_S_S_ii)
        /*002c*/ 	.word	0x00000000


	//----- nvinfo : EIATTR_REGCOUNT
	.align		4
.L_7:
        /*0030*/ 	.byte	0x04, 0x2f
        /*0032*/ 	.short	(.L_9 - .L_8)
	.align		4
.L_8:
        /*0034*/ 	.word	index@(_Z26findNearestVertexKernelTwoPiS_S_S_S_S_)
        /*0038*/ 	.word	0x0000000e


	//----- nvinfo : EIATTR_FRAME_SIZE
	.align		4
.L_9:
        /*003c*/ 	.byte	0x04, 0x11
        /*003e*/ 	.short	(.L_11 - .L_10)
	.align		4
.L_10:
        /*0040*/ 	.word	index@(_Z26findNearestVertexKernelTwoPiS_S_S_S_S_)
        /*0044*/ 	.word	0x00000000


	//----- nvinfo : EIATTR_MIN_STACK_SIZE
	.align		4
.L_11:
        /*0048*/ 	.byte	0x04, 0x12
        /*004a*/ 	.short	(.L_13 - .L_12)
	.align		4
.L_12:
        /*004c*/ 	.word	index@(_Z26findNearestVertexKernelTwoPiS_S_S_S_S_)
        /*0050*/ 	.word	0x00000000


	//----- nvinfo : EIATTR_MIN_STACK_SIZE
	.align		4
.L_13:
        /*0054*/ 	.byte	0x04, 0x12
        /*0056*/ 	.short	(.L_15 - .L_14)
	.align		4
.L_14:
        /*0058*/ 	.word	index@(_Z26findNearestVertexKernelOnePiS_S_S_S_ii)
        /*005c*/ 	.word	0x00000000


	//----- nvinfo : EIATTR_MIN_STACK_SIZE
	.align		4
.L_15:
        /*0060*/ 	.byte	0x04, 0x12
        /*0062*/ 	.short	(.L_17 - .L_16)
	.align		4
.L_16:
        /*0064*/ 	.word	index@(_Z13updateMSTListiiPiS_S_S_S_S_)
        /*0068*/ 	.word	0x00000000
.L_17:


//--------------------- .nv.compat                --------------------------
	.section	.nv.compat,"",@"SHT_CUDA_COMPAT_INFO"
	.align	4
        /*0000*/ 	.byte	0x02, 0x09, 0x00, 0x00, 0x02, 0x02, 0x01, 0x00, 0x02, 0x05, 0x05, 0x00, 0x03, 0x07, 0x01, 0x01
        /*0010*/ 	.byte	0x02, 0x03, 0x00, 0x00, 0x02, 0x06, 0x01, 0x00, 0x04, 0x0b, 0x08, 0x00, 0x09, 0x00, 0x00, 0x00
        /*0020*/ 	.byte	0x00, 0x00, 0x00, 0x00


//--------------------- .nv.info._Z26findNearestVertexKernelTwoPiS_S_S_S_S_ --------------------------
	.section	.nv.info._Z26findNearestVertexKernelTwoPiS_S_S_S_S_,"",@"SHT_CUDA_INFO"
	.sectionflags	@""
	.align	4


	//----- nvinfo : EIATTR_CUDA_API_VERSION
	.align		4
        /*0000*/ 	.byte	0x04, 0x37
        /*0002*/ 	.short	(.L_19 - .L_18)
.L_18:
        /*0004*/ 	.word	0x00000082


	//----- nvinfo : EIATTR_KPARAM_INFO
	.align		4
.L_19:
        /*0008*/ 	.byte	0x04, 0x17
        /*000a*/ 	.short	(.L_21 - .L_20)
.L_20:
        /*000c*/ 	.word	0x00000000
        /*0010*/ 	.short	0x0005
        /*0012*/ 	.short	0x0028
        /*0014*/ 	.byte	0x00, 0xf5, 0x21, 0x00


	//----- nvinfo : EIATTR_KPARAM_INFO
	.align		4
.L_21:
        /*0018*/ 	.byte	0x04, 0x17
        /*001a*/ 	.short	(.L_23 - .L_22)
.L_22:
        /*001c*/ 	.word	0x00000000
        /*0020*/ 	.short	0x0004
        /*0022*/ 	.short	0x0020
        /*0024*/ 	.byte	0x00, 0xf5, 0x21, 0x00


	//----- nvinfo : EIATTR_KPARAM_INFO
	.align		4
.L_23:
        /*0028*/ 	.byte	0x04, 0x17
        /*002a*/ 	.short	(.L_25 - .L_24)
.L_24:
        /*002c*/ 	.word	0x00000000
        /*0030*/ 	.short	0x0003
        /*0032*/ 	.short	0x0018
        /*0034*/ 	.byte	0x00, 0xf5, 0x21, 0x00


	//----- nvinfo : EIATTR_KPARAM_INFO
	.align		4
.L_25:
        /*0038*/ 	.byte	0x04, 0x17
        /*003a*/ 	.short	(.L_27 - .L_26)
.L_26:
        /*003c*/ 	.word	0x00000000
        /*0040*/ 	.short	0x0002
        /*0042*/ 	.short	0x0010
        /*0044*/ 	.byte	0x00, 0xf5, 0x21, 0x00


	//----- nvinfo : EIATTR_KPARAM_INFO
	.align		4
.L_27:
        /*0048*/ 	.byte	0x04, 0x17
        /*004a*/ 	.short	(.L_29 - .L_28)
.L_28:
        /*004c*/ 	.word	0x00000000
        /*0050*/ 	.short	0x0001
        /*0052*/ 	.short	0x0008
        /*0054*/ 	.byte	0x00, 0xf5, 0x21, 0x00


	//----- nvinfo : EIATTR_KPARAM_INFO
	.align		4
.L_29:
        /*0058*/ 	.byte	0x04, 0x17
        /*005a*/ 	.short	(.L_31 - .L_30)
.L_30:
        /*005c*/ 	.word	0x00000000
        /*0060*/ 	.short	0x0000
        /*0062*/ 	.short	0x0000
        /*0064*/ 	.byte	0x00, 0xf5, 0x21, 0x00


	//----- nvinfo : EIATTR_SPARSE_MMA_MASK
	.align		4
.L_31:
        /*0068*/ 	.byte	0x03, 0x50
        /*006a*/ 	.short	0x0000


	//----- nvinfo : EIATTR_MAXREG_COUNT
	.align		4
        /*006c*/ 	.byte	0x03, 0x1b
        /*006e*/ 	.short	0x00ff


	//----- nvinfo : EIATTR_NUM_BARRIERS
	.align		4
        /*0070*/ 	.byte	0x02, 0x4c
        /*0072*/ 	.byte	0x01
	.zero		1


	//----- nvinfo : EIATTR_MERCURY_ISA_VERSION
	.align		4
        /*0074*/ 	.byte	0x03, 0x5f
        /*0076*/ 	.short	0x0101


	//----- nvinfo : EIATTR_VRC_CTA_INIT_COUNT
	.align		4
        /*0078*/ 	.byte	0x02, 0x4a
	.zero		1
	.zero		1


	//----- nvinfo : EIATTR_EXIT_INSTR_OFFSETS
	.align		4
        /*007c*/ 	.byte	0x04, 0x1c
        /*007e*/ 	.short	(.L_33 - .L_32)


	//   ....[0]....
.L_32:
        /*0080*/ 	.word	0x00001050


	//   ....[1]....
        /*0084*/ 	.word	0x000010d0


	//----- nvinfo : EIATTR_CRS_STACK_SIZE
	.align		4
.L_33:
        /*0088*/ 	.byte	0x04, 0x1e
        /*008a*/ 	.short	(.L_35 - .L_34)
.L_34:
        /*008c*/ 	.word	0x00000000


	//----- nvinfo : EIATTR_CBANK_PARAM_SIZE
	.align		4
.L_35:
        /*0090*/ 	.byte	0x03, 0x19
        /*0092*/ 	.short	0x0030


	//----- nvinfo : EIATTR_PARAM_CBANK
	.align		4
        /*0094*/ 	.byte	0x04, 0x0a
        /*0096*/ 	.short	(.L_37 - .L_36)
	.align		4
.L_36:
        /*0098*/ 	.word	index@(.nv.constant0._Z26findNearestVertexKernelTwoPiS_S_S_S_S_)
        /*009c*/ 	.short	0x0380
        /*009e*/ 	.short	0x0030


	//----- nvinfo : EIATTR_SW_WAR
	.align		4
.L_37:
        /*00a0*/ 	.byte	0x04, 0x36
        /*00a2*/ 	.short	(.L_39 - .L_38)
.L_38:
        /*00a4*/ 	.word	0x00000008
.L_39:


//--------------------- .nv.info._Z26findNearestVertexKernelOnePiS_S_S_S_ii --------------------------
	.section	.nv.info._Z26findNearestVertexKernelOnePiS_S_S_S_ii,"",@"SHT_CUDA_INFO"
	.sectionflags	@""
	.align	4


	//----- nvinfo : EIATTR_CUDA_API_VERSION
	.align		4
        /*0000*/ 	.byte	0x04, 0x37
        /*0002*/ 	.short	(.L_41 - .L_40)
.L_40:
        /*0004*/ 	.word	0x00000082


	//----- nvinfo : EIATTR_KPARAM_INFO
	.align		4
.L_41:
        /*0008*/ 	.byte	0x04, 0x17
        /*000a*/ 	.short	(.L_43 - .L_42)
.L_42:
        /*000c*/ 	.word	0x00000000
        /*0010*/ 	.short	0x0006
        /*0012*/ 	.short	0x002c
        /*0014*/ 	.byte	0x00, 0xf0, 0x11, 0x00


	//----- nvinfo : EIATTR_KPARAM_INFO
	.align		4
.L_43:
        /*0018*/ 	.byte	0x04, 0x17
        /*001a*/ 	.short	(.L_45 - .L_44)
.L_44:
        /*001c*/ 	.word	0x00000000
        /*0020*/ 	.short	0x0005
        /*0022*/ 	.short	0x0028
        /*0024*/ 	.byte	0x00, 0xf0, 0x11, 0x00


	//----- nvinfo : EIATTR_KPARAM_INFO
	.align		4
.L_45:
        /*0028*/ 	.byte	0x04, 0x17
        /*002a*/ 	.short	(.L_47 - .L_46)
.L_46:
        /*002c*/ 	.word	0x00000000
        /*0030*/ 	.short	0x0004
        /*0032*/ 	.short	0x0020
        /*0034*/ 	.byte	0x00, 0xf5, 0x21, 0x00


	//----- nvinfo : EIATTR_KPARAM_INFO
	.align		4
.L_47:
        /*0038*/ 	.byte	0x04, 0x17
        /*003a*/ 	.short	(.L_49 - .L_48)
.L_48:
        /*003c*/ 	.word	0x00000000
        /*0040*/ 	.short	0x0003
        /*0042*/ 	.short	0x0018
        /*0044*/ 	.byte	0x00, 0xf5, 0x21, 0x00


	//----- nvinfo : EIATTR_KPARAM_INFO
	.align		4
.L_49:
        /*0048*/ 	.byte	0x04, 0x17
        /*004a*/ 	.short	(.L_51 - .L_50)
.L_50:
        /*004c*/ 	.word	0x00000000
        /*0050*/ 	.short	0x0002
        /*0052*/ 	.short	0x0010
        /*0054*/ 	.byte	0x00, 0xf5, 0x21, 0x00


	//----- nvinfo : EIATTR_KPARAM_INFO
	.align		4
.L_51:
        /*0058*/ 	.byte	0x04, 0x17
        /*005a*/ 	.short	(.L_53 - .L_52)
.L_52:
        /*005c*/ 	.word	0x00000000
        /*0060*/ 	.short	0x0001
        /*0062*/ 	.short	0x0008
        /*0064*/ 	.byte	0x00, 0xf5, 0x21, 0x00


	//----- nvinfo : EIATTR_KPARAM_INFO
	.align		4
.L_53:
        /*0068*/ 	.byte	0x04, 0x17
        /*006a*/ 	.short	(.L_55 - .L_54)
.L_54:
        /*006c*/ 	.word	0x00000000
        /*0070*/ 	.short	0x0000
        /*0072*/ 	.short	0x0000
        /*0074*/ 	.byte	0x00, 0xf5, 0x21, 0x00


	//----- nvinfo : EIATTR_SPARSE_MMA_MASK
	.align		4
.L_55:
        /*0078*/ 	.byte	0x03, 0x50
        /*007a*/ 	.short	0x0000


	//----- nvinfo : EIATTR_MAXREG_COUNT
	.align		4
        /*007c*/ 	.byte	0x03, 0x1b
        /*007e*/ 	.short	0x00ff


	//----- nvinfo : EIATTR_NUM_BARRIERS
	.align		4
        /*0080*/ 	.byte	0x02, 0x4c
        /*0082*/ 	.byte	0x01
	.zero		1


	//----- nvinfo : EIATTR_MERCURY_ISA_VERSION
	.align		4
        /*0084*/ 	.byte	0x03, 0x5f
        /*0086*/ 	.short	0x0101


	//----- nvinfo : EIATTR_VRC_CTA_INIT_COUNT
	.align		4
        /*0088*/ 	.byte	0x02, 0x4a
	.zero		1
	.zero		1


	//----- nvinfo : EIATTR_EXIT_INSTR_OFFSETS
	.align		4
        /*008c*/ 	.byte	0x04, 0x1c
        /*008e*/ 	.short	(.L_57 - .L_56)


	//   ....[0]....
.L_56:
        /*0090*/ 	.word	0x00000120


	//   ....[1]....
        /*0094*/ 	.word	0x00001020


	//   ....[2]....
        /*0098*/ 	.word	0x000010a0


	//   ....[3]....
        /*009c*/ 	.word	0x00001130


	//----- nvinfo : EIATTR_CRS_STACK_SIZE
	.align		4
.L_57:
        /*00a0*/ 	.byte	0x04, 0x1e
        /*00a2*/ 	.short	(.L_59 - .L_58)
.L_58:
        /*00a4*/ 	.word	0x00000000


	//----- nvinfo : EIATTR_CBANK_PARAM_SIZE
	.align		4
.L_59:
        /*00a8*/ 	.byte	0x03, 0x19
        /*00aa*/ 	.short	0x0030


	//----- nvinfo : EIATTR_PARAM_CBANK
	.align		4
        /*00ac*/ 	.byte	0x04, 0x0a
        /*00ae*/ 	.short	(.L_61 - .L_60)
	.align		4
.L_60:
        /*00b0*/ 	.word	index@(.nv.constant0._Z26findNearestVertexKernelOnePiS_S_S_S_ii)
        /*00b4*/ 	.short	0x0380
        /*00b6*/ 	.short	0x0030


	//----- nvinfo : EIATTR_SW_WAR
	.align		4
.L_61:
        /*00b8*/ 	.byte	0x04, 0x36
        /*00ba*/ 	.short	(.L_63 - .L_62)
.L_62:
        /*00bc*/ 	.word	0x00000008
.L_63:


//--------------------- .nv.info._Z13updateMSTListiiPiS_S_S_S_S_ --------------------------
	.section	.nv.info._Z13updateMSTListiiPiS_S_S_S_S_,"",@"SHT_CUDA_INFO"
	.sectionflags	@""
	.align	4


	//----- nvinfo : EIATTR_CUDA_API_VERSION
	.align		4
        /*0000*/ 	.byte	0x04, 0x37
        /*0002*/ 	.short	(.L_65 - .L_64)
.L_64:
        /*0004*/ 	.word	0x00000082


	//----- nvinfo : EIATTR_KPARAM_INFO
	.align		4
.L_65:
        /*0008*/ 	.byte	0x04, 0x17
        /*000a*/ 	.short	(.L_67 - .L_66)
.L_66:
        /*000c*/ 	.word	0x00000000
        /*0010*/ 	.short	0x0007
        /*0012*/ 	.short	0x0030
        /*0014*/ 	.byte	0x00, 0xf5, 0x21, 0x00


	//----- nvinfo : EIATTR_KPARAM_INFO
	.align		4
.L_67:
        /*0018*/ 	.byte	0x04, 0x17
        /*001a*/ 	.short	(.L_69 - .L_68)
.L_68:
        /*001c*/ 	.word	0x00000000
        /*0020*/ 	.short	0x0006
        /*0022*/ 	.short	0x0028
        /*0024*/ 	.byte	0x00, 0xf5, 0x21, 0x00


	//----- nvinfo : EIATTR_KPARAM_INFO
	.align		4
.L_69:
        /*0028*/ 	.byte	0x04, 0x17
        /*002a*/ 	.short	(.L_71 - .L_70)
.L_70:
        /*002c*/ 	.word	0x00000000
        /*0030*/ 	.short	0x0005
        /*0032*/ 	.short	0x0020
        /*0034*/ 	.byte	0x00, 0xf5, 0x21, 0x00


	//----- nvinfo : EIATTR_KPARAM_INFO
	.align		4
.L_71:
        /*0038*/ 	.byte	0x04, 0x17
        /*003a*/ 	.short	(.L_73 - .L_72)
.L_72:
        /*003c*/ 	.word	0x00000000
        /*0040*/ 	.short	0x0004
        /*0042*/ 	.short	0x0018
        /*0044*/ 	.byte	0x00, 0xf5, 0x21, 0x00


	//----- nvinfo : EIATTR_KPARAM_INFO
	.align		4
.L_73:
        /*0048*/ 	.byte	0x04, 0x17
        /*004a*/ 	.short	(.L_75 - .L_74)
.L_74:
        /*004c*/ 	.word	0x00000000
        /*0050*/ 	.short	0x0003
        /*0052*/ 	.short	0x0010
        /*0054*/ 	.byte	0x00, 0xf5, 0x21, 0x00


	//----- nvinfo : EIATTR_KPARAM_INFO
	.align		4
.L_75:
        /*0058*/ 	.byte	0x04, 0x17
        /*005a*/ 	.short	(.L_77 - .L_76)
.L_76:
        /*005c*/ 	.word	0x00000000
        /*0060*/ 	.short	0x0002
        /*0062*/ 	.short	0x0008
        /*0064*/ 	.byte	0x00, 0xf5, 0x21, 0x00


	//----- nvinfo : EIATTR_KPARAM_INFO
	.align		4
.L_77:
        /*0068*/ 	.byte	0x04, 0x17
        /*006a*/ 	.short	(.L_79 - .L_78)
.L_78:
        /*006c*/ 	.word	0x00000000
        /*0070*/ 	.short	0x0001
        /*0072*/ 	.short	0x0004
        /*0074*/ 	.byte	0x00, 0xf0, 0x11, 0x00


	//----- nvinfo : EIATTR_KPARAM_INFO
	.align		4
.L_79:
        /*0078*/ 	.byte	0x04, 0x17
        /*007a*/ 	.short	(.L_81 - .L_80)
.L_80:
        /*007c*/ 	.word	0x00000000
        /*0080*/ 	.short	0x0000
        /*0082*/ 	.short	0x0000
        /*0084*/ 	.byte	0x00, 0xf0, 0x11, 0x00


	//----- nvinfo : EIATTR_SPARSE_MMA_MASK
	.align		4
.L_81:
        /*0088*/ 	.byte	0x03, 0x50
        /*008a*/ 	.short	0x0000


	//----- nvinfo : EIATTR_MAXREG_COUNT
	.align		4
        /*008c*/ 	.byte	0x03, 0x1b
        /*008e*/ 	.short	0x00ff


	//----- nvinfo : EIATTR_MERCURY_ISA_VERSION
	.align		4
        /*0090*/ 	.byte	0x03, 0x5f
        /*0092*/ 	.short	0x0101


	//----- nvinfo : EIATTR_VRC_CTA_INIT_COUNT
	.align		4
        /*0094*/ 	.byte	0x02, 0x4a
	.zero		1
	.zero		1


	//----- nvinfo : EIATTR_EXIT_INSTR_OFFSETS
	.align		4
        /*0098*/ 	.byte	0x04, 0x1c
        /*009a*/ 	.short	(.L_83 - .L_82)


	//   ....[0]....
.L_82:
        /*009c*/ 	.word	0x00000090


	//   ....[1]....
        /*00a0*/ 	.word	0x000000f0


	//   ....[2]....
        /*00a4*/ 	.word	0x00000140


	//   ....[3]....
        /*00a8*/ 	.word	0x000001c0


	//   ....[4]....
        /*00ac*/ 	.word	0x00000230


	//----- nvinfo : EIATTR_CBANK_PARAM_SIZE
	.align		4
.L_83:
        /*00b0*/ 	.byte	0x03, 0x19
        /*00b2*/ 	.short	0x0038


	//----- nvinfo : EIATTR_PARAM_CBANK
	.align		4
        /*00b4*/ 	.byte	0x04, 0x0a
        /*00b6*/ 	.short	(.L_85 - .L_84)
	.align		4
.L_84:
        /*00b8*/ 	.word	index@(.nv.constant0._Z13updateMSTListiiPiS_S_S_S_S_)
        /*00bc*/ 	.short	0x0380
        /*00be*/ 	.short	0x0038


	//----- nvinfo : EIATTR_SW_WAR
	.align		4
.L_85:
        /*00c0*/ 	.byte	0x04, 0x36
        /*00c2*/ 	.short	(.L_87 - .L_86)
.L_86:
        /*00c4*/ 	.word	0x00000008
.L_87:


//--------------------- .nv.callgraph             --------------------------
	.section	.nv.callgraph,"",@"SHT_CUDA_CALLGRAPH"
	.align	4
	.sectionentsize	8
	.align		4
        /*0000*/ 	.word	0x00000000
	.align		4
        /*0004*/ 	.word	0xffffffff
	.align		4
        /*0008*/ 	.word	0x00000000
	.align		4
        /*000c*/ 	.word	0xfffffffe
	.align		4
        /*0010*/ 	.word	0x00000000
	.align		4
        /*0014*/ 	.word	0xfffffffd
	.align		4
        /*0018*/ 	.word	0x00000000
	.align		4
        /*001c*/ 	.word	0xfffffffc


//--------------------- .text._Z26findNearestVertexKernelTwoPiS_S_S_S_S_ --------------------------
	.section	.text._Z26findNearestVertexKernelTwoPiS_S_S_S_S_,"ax",@progbits
	.align	128
        .global         _Z26findNearestVertexKernelTwoPiS_S_S_S_S_
        .type           _Z26findNearestVertexKernelTwoPiS_S_S_S_S_,@function
        .size           _Z26findNearestVertexKernelTwoPiS_S_S_S_S_,(.L_x_63 - _Z26findNearestVertexKernelTwoPiS_S_S_S_S_)
        .other          _Z26findNearestVertexKernelTwoPiS_S_S_S_S_,@"STO_CUDA_ENTRY STV_DEFAULT"
_Z26findNearestVertexKernelTwoPiS_S_S_S_S_:
.text._Z26findNearestVertexKernelTwoPiS_S_S_S_S_:
[----:B------:R-:W-:Y:S01]  /*0000*/  LDC R1, c[0x0][0x37c] ;  /* 0x0000df00ff017b82 */ /* 0x000fe20000000800 */
[----:B------:R-:W0:Y:S07]  /*0010*/  S2R R0, SR_TID.X ;  /* 0x0000000000007919 */ /* 0x000e2e0000002100 */
[----:B------:R-:W1:Y:S01]  /*0020*/  LDC.64 R2, c[0x0][0x398] ;  /* 0x0000e600ff027b82 */ /* 0x000e620000000a00 */
[----:B------:R-:W2:Y:S01]  /*0030*/  LDCU.64 UR4, c[0x0][0x358] ;  /* 0x00006b00ff0477ac */ /* 0x000ea20008000a00 */
[----:B------:R-:W-:Y:S06]  /*0040*/  BSSY.RECONVERGENT B0, `(.L_x_0) ;  /* 0x000001a000007945 */ /* 0x000fec0003800200 */
[----:B------:R-:W3:Y:S01]  /*0050*/  LDC.64 R4, c[0x0][0x3a0] ;  /* 0x0000e800ff047b82 */ /* 0x000ee20000000a00 */
[C---:B0-----:R-:W-:Y:S01]  /*0060*/  ISETP.GT.U32.AND P0, PT, R0.reuse, 0x1ff, PT ;  /* 0x000001ff0000780c */ /* 0x041fe20003f04070 */
[----:B-1----:R-:W-:-:S04]  /*0070*/  IMAD.WIDE.U32 R2, R0, 0x4, R2 ;  /* 0x0000000400027825 */ /* 0x002fc800078e0002 */
[----:B---3--:R-:W-:-:S08]  /*0080*/  IMAD.WIDE.U32 R4, R0, 0x4, R4 ;  /* 0x0000000400047825 */ /* 0x008fd000078e0004 */
[----:B--2---:R-:W-:Y:S05]  /*0090*/  @P0 BRA `(.L_x_1) ;  /* 0x0000000000500947 */ /* 0x004fea0003800000 */
[----:B------:R-:W2:Y:S02]  /*00a0*/  LDG.E R6, desc[UR4][R2.64] ;  /* 0x0000000402067981 */ /* 0x000ea4000c1e1900 */
[----:B--2---:R-:W-:-:S13]  /*00b0*/  ISETP.NE.AND P0, PT, R6, RZ, PT ;  /* 0x000000ff0600720c */ /* 0x004fda0003f05270 */
[----:B------:R-:W-:Y:S05]  /*00c0*/  @!P0 BRA `(.L_x_2) ;  /* 0x00000000002c8947 */ /* 0x000fea0003800000 */
[----:B------:R-:W2:Y:S02]  /*00d0*/  LDG.E R7, desc[UR4][R2.64+0x800] ;  /* 0x0008000402077981 */ /* 0x000ea4000c1e1900 */
[----:B--2---:R-:W-:-:S13]  /*00e0*/  ISETP.NE.AND P0, PT, R7, RZ, PT ;  /* 0x000000ff0700720c */ /* 0x004fda0003f05270 */
[----:B------:R-:W-:Y:S05]  /*00f0*/  @!P0 BRA `(.L_x_1) ;  /* 0x0000000000388947 */ /* 0x000fea0003800000 */
[----:B------:R-:W2:Y:S04]  /*0100*/  LDG.E R6, desc[UR4][R4.64] ;  /* 0x0000000404067981 */ /* 0x000ea8000c1e1900 */
[----:B------:R-:W2:Y:S02]  /*0110*/  LDG.E R9, desc[UR4][R4.64+0x800] ;  /* 0x0008000404097981 */ /* 0x000ea4000c1e1900 */
[----:B--2---:R-:W-:-:S13]  /*0120*/  ISETP.GT.AND P0, PT, R6, R9, PT ;  /* 0x000000090600720c */ /* 0x004fda0003f04270 */
[----:B------:R-:W-:Y:S05]  /*0130*/  @!P0 BRA `(.L_x_1) ;  /* 0x0000000000288947 */ /* 0x000fea0003800000 */
[----:B------:R0:W-:Y:S04]  /*0140*/  STG.E desc[UR4][R2.64], R7 ;  /* 0x0000000702007986 */ /* 0x0001e8000c101904 */
[----:B------:R-:W2:Y:S04]  /*0150*/  LDG.E R9, desc[UR4][R4.64+0x800] ;  /* 0x0008000404097981 */ /* 0x000ea8000c1e1900 */
[----:B--2---:R0:W-:Y:S01]  /*0160*/  STG.E desc[UR4][R4.64], R9 ;  /* 0x0000000904007986 */ /* 0x0041e2000c101904 */
[----:B------:R-:W-:Y:S05]  /*0170*/  BRA `(.L_x_1) ;  /* 0x0000000000187947 */ /* 0x000fea0003800000 */
.L_x_2:
[----:B------:R-:W2:Y:S02]  /*0180*/  LDG.E R7, desc[UR4][R2.64+0x800] ;  /* 0x0008000402077981 */ /* 0x000ea4000c1e1900 */
[----:B--2---:R-:W-:-:S13]  /*0190*/  ISETP.NE.AND P0, PT, R7, RZ, PT ;  /* 0x000000ff0700720c */ /* 0x004fda0003f05270 */
[----:B------:R-:W-:Y:S05]  /*01a0*/  @!P0 BRA `(.L_x_1) ;  /* 0x00000000000c8947 */ /* 0x000fea0003800000 */
[----:B------:R1:W-:Y:S04]  /*01b0*/  STG.E desc[UR4][R2.64], R7 ;  /* 0x0000000702007986 */ /* 0x0003e8000c101904 */
[----:B------:R-:W2:Y:S04]  /*01c0*/  LDG.E R9, desc[UR4][R4.64+0x800] ;  /* 0x0008000404097981 */ /* 0x000ea8000c1e1900 */
[----:B--2---:R1:W-:Y:S02]  /*01d0*/  STG.E desc[UR4][R4.64], R9 ;  /* 0x0000000904007986 */ /* 0x0043e4000c101904 */
.L_x_1:
[----:B------:R-:W-:Y:S05]  /*01e0*/  BSYNC.RECONVERGENT B0 ;  /* 0x0000000000007941 */ /* 0x000fea0003800200 */
.L_x_0:
[----:B------:R-:W-:Y:S01]  /*01f0*/  BAR.SYNC.DEFER_BLOCKING 0x0 ;  /* 0x0000000000007b1d */ /* 0x000fe20000010000 */
[----:B------:R-:W-:-:S05]  /*0200*/  ISETP.GT.U32.AND P0, PT, R0, 0xff, PT ;  /* 0x000000ff0000780c */ /* 0x000fca0003f04070 */
[----:B------:R-:W-:Y:S08]  /*0210*/  BSSY.RECONVERGENT B0, `(.L_x_3) ;  /* 0x0000016000007945 */ /* 0x000ff00003800200 */
[----:B------:R-:W-:Y:S05]  /*0220*/  @P0 BRA `(.L_x_4) ;  /* 0x0000000000500947 */ /* 0x000fea0003800000 */
[----:B------:R-:W2:Y:S02]  /*0230*/  LDG.E R6, desc[UR4][R2.64] ;  /* 0x0000000402067981 */ /* 0x000ea4000c1e1900 */
[----:B--2---:R-:W-:-:S13]  /*0240*/  ISETP.NE.AND P0, PT, R6, RZ, PT ;  /* 0x000000ff0600720c */ /* 0x004fda0003f05270 */
[----:B------:R-:W-:Y:S05]  /*0250*/  @!P0 BRA `(.L_x_5) ;  /* 0x00000000002c8947 */ /* 0x000fea0003800000 */
[----:B01----:R-:W2:Y:S02]  /*0260*/  LDG.E R7, desc[UR4][R2.64+0x400] ;  /* 0x0004000402077981 */ /* 0x003ea4000c1e1900 */
[----:B--2---:R-:W-:-:S13]  /*0270*/  ISETP.NE.AND P0, PT, R7, RZ, PT ;  /* 0x000000ff0700720c */ /* 0x004fda0003f05270 */
[----:B------:R-:W-:Y:S05]  /*0280*/  @!P0 BRA `(.L_x_4) ;  /* 0x0000000000388947 */ /* 0x000fea0003800000 */
[----:B------:R-:W2:Y:S04]  /*0290*/  LDG.E R6, desc[UR4][R4.64] ;  /* 0x0000000404067981 */ /* 0x000ea8000c1e1900 */
[----:B------:R-:W2:Y:S02]  /*02a0*/  LDG.E R9, desc[UR4][R4.64+0x400] ;  /* 0x0004000404097981 */ /* 0x000ea4000c1e1900 */
[----:B--2---:R-:W-:-:S13]  /*02b0*/  ISETP.GT.AND P0, PT, R6, R9, PT ;  /* 0x000000090600720c */ /* 0x004fda0003f04270 */
[----:B------:R-:W-:Y:S05]  /*02c0*/  @!P0 BRA `(.L_x_4) ;  /* 0x0000000000288947 */ /* 0x000fea0003800000 */
[----:B------:R2:W-:Y:S04]  /*02d0*/  STG.E desc[UR4][R2.64], R7 ;  /* 0x0000000702007986 */ /* 0x0005e8000c101904 */
[----:B------:R-:W3:Y:S04]  /*02e0*/  LDG.E R9, desc[UR4][R4.64+0x400] ;  /* 0x0004000404097981 */ /* 0x000ee8000c1e1900 */
[----:B---3--:R2:W-:Y:S01]  /*02f0*/  STG.E desc[UR4][R4.64], R9 ;  /* 0x0000000904007986 */ /* 0x0085e2000c101904 */
[----:B------:R-:W-:Y:S05]  /*0300*/  BRA `(.L_x_4) ;  /* 0x0000000000187947 */ /* 0x000fea0003800000 */
.L_x_5:
[----:B01----:R-:W2:Y:S02]  /*0310*/  LDG.E R7, desc[UR4][R2.64+0x400] ;  /* 0x0004000402077981 */ /* 0x003ea4000c1e1900 */
[----:B--2---:R-:W-:-:S13]  /*0320*/  ISETP.NE.AND P0, PT, R7, RZ, PT ;  /* 0x000000ff0700720c */ /* 0x004fda0003f05270 */
[----:B------:R-:W-:Y:S05]  /*0330*/  @!P0 BRA `(.L_x_4) ;  /* 0x00000000000c8947 */ /* 0x000fea0003800000 */
[----:B------:R3:W-:Y:S04]  /*0340*/  STG.E desc[UR4][R2.64], R7 ;  /* 0x0000000702007986 */ /* 0x0007e8000c101904 */
[----:B------:R-:W2:Y:S04]  /*0350*/  LDG.E R9, desc[UR4][R4.64+0x400] ;  /* 0x0004000404097981 */ /* 0x000ea8000c1e1900 */
[----:B--2---:R3:W-:Y:S02]  /*0360*/  STG.E desc[UR4][R4.64], R9 ;  /* 0x0000000904007986 */ /* 0x0047e4000c101904 */
.L_x_4:
[----:B------:R-:W-:Y:S05]  /*0370*/  BSYNC.RECONVERGENT B0 ;  /* 0x0000000000007941 */ /* 0x000fea0003800200 */
.L_x_3:
[----:B------:R-:W-:Y:S01]  /*0380*/  BAR.SYNC.DEFER_BLOCKING 0x0 ;  /* 0x0000000000007b1d */ /* 0x000fe20000010000 */
[----:B------:R-:W-:-:S05]  /*0390*/  ISETP.GT.U32.AND P0, PT, R0, 0x7f, PT ;  /* 0x0000007f0000780c */ /* 0x000fca0003f04070 */
[----:B------:R-:W-:Y:S08]  /*03a0*/  BSSY.RECONVERGENT B0, `(.L_x_6) ;  /* 0x0000016000007945 */ /* 0x000ff00003800200 */
[----:B------:R-:W-:Y:S05]  /*03b0*/  @P0 BRA `(.L_x_7) ;  /* 0x0000000000500947 */ /* 0x000fea0003800000 */
[----:B------:R-:W4:Y:S02]  /*03c0*/  LDG.E R6, desc[UR4][R2.64] ;  /* 0x0000000402067981 */ /* 0x000f24000c1e1900 */
[----:B----4-:R-:W-:-:S13]  /*03d0*/  ISETP.NE.AND P0, PT, R6, RZ, PT ;  /* 0x000000ff0600720c */ /* 0x010fda0003f05270 */
[----:B------:R-:W-:Y:S05]  /*03e0*/  @!P0 BRA `(.L_x_8) ;  /* 0x00000000002c8947 */ /* 0x000fea0003800000 */
[----:B0123--:R-:W2:Y:S02]  /*03f0*/  LDG.E R7, desc[UR4][R2.64+0x200] ;  /* 0x0002000402077981 */ /* 0x00fea4000c1e1900 */
        /* <DEDUP_REMOVED lines=10> */
.L_x_8:
[----:B0123--:R-:W2:Y:S02]  /*04a0*/  LDG.E R7, desc[UR4][R2.64+0x200] ;  /* 0x0002000402077981 */ /* 0x00fea4000c1e1900 */
[----:B--2---:R-:W-:-:S13]  /*04b0*/  ISETP.NE.AND P0, PT, R7, RZ, PT ;  /* 0x000000ff0700720c */ /* 0x004fda0003f05270 */
[----:B------:R-:W-:Y:S05]  /*04c0*/  @!P0 BRA `(.L_x_7) ;  /* 0x00000000000c8947 */ /* 0x000fea0003800000 */
[----:B------:R0:W-:Y:S04]  /*04d0*/  STG.E desc[UR4][R2.64], R7 ;  /* 0x0000000702007986 */ /* 0x0001e8000c101904 */
[----:B------:R-:W2:Y:S04]  /*04e0*/  LDG.E R9, desc[UR4][R4.64+0x200] ;  /* 0x0002000404097981 */ /* 0x000ea8000c1e1900 */
[----:B--2---:R0:W-:Y:S02]  /*04f0*/  STG.E desc[UR4][R4.64], R9 ;  /* 0x0000000904007986 */ /* 0x0041e4000c101904 */
.L_x_7:
[----:B------:R-:W-:Y:S05]  /*0500*/  BSYNC.RECONVERGENT B0 ;  /* 0x0000000000007941 */ /* 0x000fea0003800200 */
.L_x_6:
[----:B------:R-:W-:Y:S01]  /*0510*/  BAR.SYNC.DEFER_BLOCKING 0x0 ;  /* 0x0000000000007b1d */ /* 0x000fe20000010000 */
[----:B------:R-:W-:-:S05]  /*0520*/  ISETP.GT.U32.AND P0, PT, R0, 0x3f, PT ;  /* 0x0000003f0000780c */ /* 0x000fca0003f04070 */
[----:B------:R-:W-:Y:S08]  /*0530*/  BSSY.RECONVERGENT B0, `(.L_x_9) ;  /* 0x0000016000007945 */ /* 0x000ff00003800200 */
[----:B------:R-:W-:Y:S05]  /*0540*/  @P0 BRA `(.L_x_10) ;  /* 0x0000000000500947 */ /* 0x000fea0003800000 */
[----:B------:R-:W5:Y:S02]  /*0550*/  LDG.E R6, desc[UR4][R2.64] ;  /* 0x0000000402067981 */ /* 0x000f64000c1e1900 */
[----:B-----5:R-:W-:-:S13]  /*0560*/  ISETP.NE.AND P0, PT, R6, RZ, PT ;  /* 0x000000ff0600720c */ /* 0x020fda0003f05270 */
[----:B------:R-:W-:Y:S05]  /*0570*/  @!P0 BRA `(.L_x_11) ;  /* 0x00000000002c8947 */ /* 0x000fea0003800000 */
[----:B01234-:R-:W2:Y:S02]  /*0580*/  LDG.E R7, desc[UR4][R2.64+0x100] ;  /* 0x0001000402077981 */ /* 0x01fea4000c1e1900 */
        /* <DEDUP_REMOVED lines=10> */
.L_x_11:
[----:B01234-:R-:W2:Y:S02]  /*0630*/  LDG.E R7, desc[UR4][R2.64+0x100] ;  /* 0x0001000402077981 */ /* 0x01fea4000c1e1900 */
[----:B--2---:R-:W-:-:S13]  /*0640*/  ISETP.NE.AND P0, PT, R7, RZ, PT ;  /* 0x000000ff0700720c */ /* 0x004fda0003f05270 */
[----:B------:R-:W-:Y:S05]  /*0650*/  @!P0 BRA `(.L_x_10) ;  /* 0x00000000000c8947 */ /* 0x000fea0003800000 */
[----:B------:R0:W-:Y:S04]  /*0660*/  STG.E desc[UR4][R2.64], R7 ;  /* 0x0000000702007986 */ /* 0x0001e8000c101904 */
[----:B------:R-:W2:Y:S04]  /*0670*/  LDG.E R9, desc[UR4][R4.64+0x100] ;  /* 0x0001000404097981 */ /* 0x000ea8000c1e1900 */
[----:B--2---:R0:W-:Y:S02]  /*0680*/  STG.E desc[UR4][R4.64], R9 ;  /* 0x0000000904007986 */ /* 0x0041e4000c101904 */
.L_x_10:
[----:B------:R-:W-:Y:S05]  /*0690*/  BSYNC.RECONVERGENT B0 ;  /* 0x0000000000007941 */ /* 0x000fea0003800200 */
.L_x_9:
        /* <DEDUP_REMOVED lines=18> */
.L_x_14:
[----:B01234-:R-:W2:Y:S02]  /*07c0*/  LDG.E R7, desc[UR4][R2.64+0x80] ;  /* 0x0000800402077981 */ /* 0x01fea4000c1e1900 */
[----:B--2---:R-:W-:-:S13]  /*07d0*/  ISETP.NE.AND P0, PT, R7, RZ, PT ;  /* 0x000000ff0700720c */ /* 0x004fda0003f05270 */
[----:B------:R-:W-:Y:S05]  /*07e0*/  @!P0 BRA `(.L_x_13) ;  /* 0x00000000000c8947 */ /* 0x000fea0003800000 */
[----:B------:R0:W-:Y:S04]  /*07f0*/  STG.E desc[UR4][R2.64], R7 ;  /* 0x0000000702007986 */ /* 0x0001e8000c101904 */
[----:B------:R-:W2:Y:S04]  /*0800*/  LDG.E R9, desc[UR4][R4.64+0x80] ;  /* 0x0000800404097981 */ /* 0x000ea8000c1e1900 */
[----:B--2---:R0:W-:Y:S02]  /*0810*/  STG.E desc[UR4][R4.64], R9 ;  /* 0x0000000904007986 */ /* 0x0041e4000c101904 */
.L_x_13:
[----:B------:R-:W-:Y:S05]  /*0820*/  BSYNC.RECONVERGENT B0 ;  /* 0x0000000000007941 */ /* 0x000fea0003800200 */
.L_x_12:
        /* <DEDUP_REMOVED lines=18> */
.L_x_17:
[----:B01234-:R-:W2:Y:S02]  /*0950*/  LDG.E R7, desc[UR4][R2.64+0x40] ;  /* 0x0000400402077981 */ /* 0x01fea4000c1e1900 */
[----:B--2---:R-:W-:-:S13]  /*0960*/  ISETP.NE.AND P0, PT, R7, RZ, PT ;  /* 0x000000ff0700720c */ /* 0x004fda0003f05270 */
[----:B------:R-:W-:Y:S05]  /*0970*/  @!P0 BRA `(.L_x_16) ;  /* 0x00000000000c8947 */ /* 0x000fea0003800000 */
[----:B------:R0:W-:Y:S04]  /*0980*/  STG.E desc[UR4][R2.64], R7 ;  /* 0x0000000702007986 */ /* 0x0001e8000c101904 */
[----:B------:R-:W2:Y:S04]  /*0990*/  LDG.E R9, desc[UR4][R4.64+0x40] ;  /* 0x0000400404097981 */ /* 0x000ea8000c1e1900 */
[----:B--2---:R0:W-:Y:S02]  /*09a0*/  STG.E desc[UR4][R4.64], R9 ;  /* 0x0000000904007986 */ /* 0x0041e4000c101904 */
.L_x_16:
[----:B------:R-:W-:Y:S05]  /*09b0*/  BSYNC.RECONVERGENT B0 ;  /* 0x0000000000007941 */ /* 0x000fea0003800200 */
.L_x_15:
        /* <DEDUP_REMOVED lines=18> */
.L_x_20:
[----:B01234-:R-:W2:Y:S02]  /*0ae0*/  LDG.E R7, desc[UR4][R2.64+0x20] ;  /* 0x0000200402077981 */ /* 0x01fea4000c1e1900 */
[----:B--2---:R-:W-:-:S13]  /*0af0*/  ISETP.NE.AND P0, PT, R7, RZ, PT ;  /* 0x000000ff0700720c */ /* 0x004fda0003f05270 */
[----:B------:R-:W-:Y:S05]  /*0b00*/  @!P0 BRA `(.L_x_19) ;  /* 0x00000000000c8947 */ /* 0x000fea0003800000 */
[----:B------:R0:W-:Y:S04]  /*0b10*/  STG.E desc[UR4][R2.64], R7 ;  /* 0x0000000702007986 */ /* 0x0001e8000c101904 */
[----:B------:R-:W2:Y:S04]  /*0b20*/  LDG.E R9, desc[UR4][R4.64+0x20] ;  /* 0x0000200404097981 */ /* 0x000ea8000c1e1900 */
[----:B--2---:R0:W-:Y:S02]  /*0b30*/  STG.E desc[UR4][R4.64], R9 ;  /* 0x0000000904007986 */ /* 0x0041e4000c101904 */
.L_x_19:
[----:B------:R-:W-:Y:S05]  /*0b40*/  BSYNC.RECONVERGENT B0 ;  /* 0x0000000000007941 */ /* 0x000fea0003800200 */
.L_x_18:
        /* <DEDUP_REMOVED lines=18> */
.L_x_23:
[----:B01234-:R-:W2:Y:S02]  /*0c70*/  LDG.E R7, desc[UR4][R2.64+0x10] ;  /* 0x0000100402077981 */ /* 0x01fea4000c1e1900 */
[----:B--2---:R-:W-:-:S13]  /*0c80*/  ISETP.NE.AND P0, PT, R7, RZ, PT ;  /* 0x000000ff0700720c */ /* 0x004fda0003f05270 */
[----:B------:R-:W-:Y:S05]  /*0c90*/  @!P0 BRA `(.L_x_22) ;  /* 0x00000000000c8947 */ /* 0x000fea0003800000 */
[----:B------:R0:W-:Y:S04]  /*0ca0*/  STG.E desc[UR4][R2.64], R7 ;  /* 0x0000000702007986 */ /* 0x0001e8000c101904 */
[----:B------:R-:W2:Y:S04]  /*0cb0*/  LDG.E R9, desc[UR4][R4.64+0x10] ;  /* 0x0000100404097981 */ /* 0x000ea8000c1e1900 */
[----:B--2---:R0:W-:Y:S02]  /*0cc0*/  STG.E desc[UR4][R4.64], R9 ;  /* 0x0000000904007986 */ /* 0x0041e4000c101904 */
.L_x_22:
[----:B------:R-:W-:Y:S05]  /*0cd0*/  BSYNC.RECONVERGENT B0 ;  /* 0x0000000000007941 */ /* 0x000fea0003800200 */
.L_x_21:
        /* <DEDUP_REMOVED lines=18> */
.L_x_26:
[----:B01234-:R-:W2:Y:S02]  /*0e00*/  LDG.E R7, desc[UR4][R2.64+0x8] ;  /* 0x0000080402077981 */ /* 0x01fea4000c1e1900 */
[----:B--2---:R-:W-:-:S13]  /*0e10*/  ISETP.NE.AND P0, PT, R7, RZ, PT ;  /* 0x000000ff0700720c */ /* 0x004fda0003f05270 */
[----:B------:R-:W-:Y:S05]  /*0e20*/  @!P0 BRA `(.L_x_25) ;  /* 0x00000000000c8947 */ /* 0x000fea0003800000 */
[----:B------:R0:W-:Y:S04]  /*0e30*/  STG.E desc[UR4][R2.64], R7 ;  /* 0x0000000702007986 */ /* 0x0001e8000c101904 */
[----:B------:R-:W2:Y:S04]  /*0e40*/  LDG.E R9, desc[UR4][R4.64+0x8] ;  /* 0x0000080404097981 */ /* 0x000ea8000c1e1900 */
[----:B--2---:R0:W-:Y:S02]  /*0e50*/  STG.E desc[UR4][R4.64], R9 ;  /* 0x0000000904007986 */ /* 0x0041e4000c101904 */
.L_x_25:
[----:B------:R-:W-:Y:S05]  /*0e60*/  BSYNC.RECONVERGENT B0 ;  /* 0x0000000000007941 */ /* 0x000fea0003800200 */
.L_x_24:
[----:B------:R-:W-:Y:S01]  /*0e70*/  BAR.SYNC.DEFER_BLOCKING 0x0 ;  /* 0x0000000000007b1d */ /* 0x000fe20000010000 */
[----:B------:R-:W-:-:S05]  /*0e80*/  ISETP.NE.AND P0, PT, R0, RZ, PT ;  /* 0x000000ff0000720c */ /* 0x000fca0003f05270 */
[----:B------:R-:W-:Y:S08]  /*0e90*/  BSSY.RECONVERGENT B0, `(.L_x_27) ;  /* 0x000001a000007945 */ /* 0x000ff00003800200 */
[----:B------:R-:W-:Y:S05]  /*0ea0*/  @P0 BRA `(.L_x_28) ;  /* 0x0000000000600947 */ /* 0x000fea0003800000 */
[----:B------:R-:W5:Y:S02]  /*0eb0*/  LDG.E R0, desc[UR4][R2.64] ;  /* 0x0000000402007981 */ /* 0x000f64000c1e1900 */
[----:B-----5:R-:W-:-:S13]  /*0ec0*/  ISETP.NE.AND P1, PT, R0, RZ, PT ;  /* 0x000000ff0000720c */ /* 0x020fda0003f25270 */
[----:B------:R-:W-:Y:S05]  /*0ed0*/  @P1 BRA `(.L_x_29) ;  /* 0x0000000000241947 */ /* 0x000fea0003800000 */
[----:B01234-:R-:W0:Y:S02]  /*0ee0*/  LDC.64 R6, c[0x0][0x398] ;  /* 0x0000e600ff067b82 */ /* 0x01fe240000000a00 */
[----:B0-----:R-:W2:Y:S02]  /*0ef0*/  LDG.E R9, desc[UR4][R6.64+0x4] ;  /* 0x0000040406097981 */ /* 0x001ea4000c1e1900 */
[----:B--2---:R-:W-:-:S13]  /*0f00*/  ISETP.NE.AND P1, PT, R9, RZ, PT ;  /* 0x000000ff0900720c */ /* 0x004fda0003f25270 */
[----:B------:R-:W-:Y:S05]  /*0f10*/  @!P1 BRA `(.L_x_28) ;  /* 0x0000000000449947 */ /* 0x000fea0003800000 */
[----:B------:R-:W0:Y:S01]  /*0f20*/  LDC.64 R6, c[0x0][0x3a0] ;  /* 0x0000e800ff067b82 */ /* 0x000e220000000a00 */
[----:B------:R1:W-:Y:S04]  /*0f30*/  STG.E desc[UR4][R2.64], R9 ;  /* 0x0000000902007986 */ /* 0x0003e8000c101904 */
[----:B0-----:R-:W2:Y:S04]  /*0f40*/  LDG.E R7, desc[UR4][R6.64+0x4] ;  /* 0x0000040406077981 */ /* 0x001ea8000c1e1900 */
[----:B--2---:R1:W-:Y:S01]  /*0f50*/  STG.E desc[UR4][R4.64], R7 ;  /* 0x0000000704007986 */ /* 0x0043e2000c101904 */
[----:B------:R-:W-:Y:S05]  /*0f60*/  BRA `(.L_x_28) ;  /* 0x0000000000307947 */ /* 0x000fea0003800000 */
.L_x_29:
[----:B01234-:R-:W0:Y:S02]  /*0f70*/  LDC.64 R6, c[0x0][0x398] ;  /* 0x0000e600ff067b82 */ /* 0x01fe240000000a00 */
[----:B0-----:R-:W2:Y:S02]  /*0f80*/  LDG.E R9, desc[UR4][R6.64+0x4] ;  /* 0x0000040406097981 */ /* 0x001ea4000c1e1900 */
[----:B--2---:R-:W-:-:S13]  /*0f90*/  ISETP.NE.AND P1, PT, R9, RZ, PT ;  /* 0x000000ff0900720c */ /* 0x004fda0003f25270 */
[----:B------:R-:W-:Y:S05]  /*0fa0*/  @!P1 BRA `(.L_x_28) ;  /* 0x0000000000209947 */ /* 0x000fea0003800000 */
[----:B------:R-:W0:Y:S01]  /*0fb0*/  LDC.64 R6, c[0x0][0x3a0] ;  /* 0x0000e800ff067b82 */ /* 0x000e220000000a00 */
[----:B------:R-:W2:Y:S04]  /*0fc0*/  LDG.E R11, desc[UR4][R4.64] ;  /* 0x00000004040b7981 */ /* 0x000ea8000c1e1900 */
[----:B0-----:R-:W2:Y:S02]  /*0fd0*/  LDG.E R0, desc[UR4][R6.64+0x4] ;  /* 0x0000040406007981 */ /* 0x001ea4000c1e1900 */
[----:B--2---:R-:W-:-:S13]  /*0fe0*/  ISETP.GT.AND P1, PT, R11, R0, PT ;  /* 0x000000000b00720c */ /* 0x004fda0003f24270 */
[----:B------:R-:W-:Y:S05]  /*0ff0*/  @!P1 BRA `(.L_x_28) ;  /* 0x00000000000c9947 */ /* 0x000fea0003800000 */
[----:B------:R0:W-:Y:S04]  /*1000*/  STG.E desc[UR4][R2.64], R9 ;  /* 0x0000000902007986 */ /* 0x0001e8000c101904 */
[----:B------:R-:W2:Y:S04]  /*1010*/  LDG.E R7, desc[UR4][R6.64+0x4] ;  /* 0x0000040406077981 */ /* 0x000ea8000c1e1900 */
[----:B--2---:R0:W-:Y:S02]  /*1020*/  STG.E desc[UR4][R4.64], R7 ;  /* 0x0000000704007986 */ /* 0x0041e4000c101904 */
.L_x_28:
[----:B------:R-:W-:Y:S05]  /*1030*/  BSYNC.RECONVERGENT B0 ;  /* 0x0000000000007941 */ /* 0x000fea0003800200 */
.L_x_27:
[----:B------:R-:W-:Y:S06]  /*1040*/  BAR.SYNC.DEFER_BLOCKING 0x0 ;  /* 0x0000000000007b1d */ /* 0x000fec0000010000 */
[----:B------:R-:W-:Y:S05]  /*1050*/  @P0 EXIT ;  /* 0x000000000000094d */ /* 0x000fea0003800000 */
[----:B01234-:R-:W0:Y:S08]  /*1060*/  LDC.64 R6, c[0x0][0x398] ;  /* 0x0000e600ff067b82 */ /* 0x01fe300000000a00 */
[----:B------:R-:W1:Y:S01]  /*1070*/  LDC.64 R4, c[0x0][0x388] ;  /* 0x0000e200ff047b82 */ /* 0x000e620000000a00 */
[----:B0-----:R-:W1:Y:S07]  /*1080*/  LDG.E R7, desc[UR4][R6.64] ;  /* 0x0000000406077981 */ /* 0x001e6e000c1e1900 */
[----:B------:R-:W0:Y:S01]  /*1090*/  LDC.64 R2, c[0x0][0x3a8] ;  /* 0x0000ea00ff027b82 */ /* 0x000e220000000a00 */
[----:B-1----:R-:W-:Y:S01]  /*10a0*/  IMAD.WIDE R4, R7, 0x4, R4 ;  /* 0x0000000407047825 */ /* 0x002fe200078e0204 */
[----:B0-----:R-:W-:Y:S04]  /*10b0*/  STG.E desc[UR4][R2.64], R7 ;  /* 0x0000000702007986 */ /* 0x001fe8000c101904 */
[----:B------:R-:W-:Y:S01]  /*10c0*/  STG.E desc[UR4][R4.64+-0x4], RZ ;  /* 0xfffffcff04007986 */ /* 0x000fe2000c101904 */
[----:B------:R-:W-:Y:S05]  /*10d0*/  EXIT ;  /* 0x000000000000794d */ /* 0x000fea0003800000 */
.L_x_30:
[----:B------:R-:W-:-:S00]  /*10e0*/  BRA `(.L_x_30) ;  /* 0xfffffffc00fc7947 */ /* 0x000fc0000383ffff */
[----:B------:R-:W-:-:S00]  /*10f0*/  NOP ;  /* 0x0000000000007918 */ /* 0x000fc00000000000 */
        /* <DEDUP_REMOVED lines=8> */
.L_x_63:


//--------------------- .text._Z26findNearestVertexKernelOnePiS_S_S_S_ii --------------------------
	.section	.text._Z26findNearestVertexKernelOnePiS_S_S_S_ii,"ax",@progbits
	.align	128
        .global         _Z26findNearestVertexKernelOnePiS_S_S_S_ii
        .type           _Z26findNearestVertexKernelOnePiS_S_S_S_ii,@function
        .size           _Z26findNearestVertexKernelOnePiS_S_S_S_ii,(.L_x_64 - _Z26findNearestVertexKernelOnePiS_S_S_S_ii)
        .other          _Z26findNearestVertexKernelOnePiS_S_S_S_ii,@"STO_CUDA_ENTRY STV_DEFAULT"
_Z26findNearestVertexKernelOnePiS_S_S_S_ii:
.text._Z26findNearestVertexKernelOnePiS_S_S_S_ii:
[----:B------:R-:W-:Y:S01]  /*0000*/  LDC R1, c[0x0][0x37c] ;  /* 0x0000df00ff017b82 */ /* 0x000fe20000000800 */
[----:B------:R-:W0:Y:S07]  /*0010*/  S2R R0, SR_CTAID.X ;  /* 0x0000000000007919 */ /* 0x000e2e0000002500 */
[----:B------:R-:W1:Y:S01]  /*0020*/  S2UR UR7, SR_CgaCtaId ;  /* 0x00000000000779c3 */ /* 0x000e620000008800 */
[----:B------:R-:W2:Y:S01]  /*0030*/  LDCU UR6, c[0x0][0x3ac] ;  /* 0x00007580ff0677ac */ /* 0x000ea20008000800 */
[----:B------:R-:W3:Y:S01]  /*0040*/  S2R R4, SR_TID.X ;  /* 0x0000000000047919 */ /* 0x000ee20000002100 */
[----:B------:R-:W-:-:S02]  /*0050*/  UMOV UR4, 0x400 ;  /* 0x0000040000047882 */ /* 0x000fc40000000000 */
[----:B------:R-:W-:Y:S02]  /*0060*/  UIADD3 UR5, UPT, UPT, UR4, 0x1000, URZ ;  /* 0x0000100004057890 */ /* 0x000fe4000fffe0ff */
[----:B--2---:R-:W-:Y:S02]  /*0070*/  UIADD3 UR6, UPT, UPT, UR6, -0x1, URZ ;  /* 0xffffffff06067890 */ /* 0x004fe4000fffe0ff */
[----:B-1----:R-:W-:Y:S02]  /*0080*/  ULEA UR4, UR7, UR4, 0x18 ;  /* 0x0000000407047291 */ /* 0x002fe4000f8ec0ff */
[----:B------:R-:W-:Y:S01]  /*0090*/  ULEA UR5, UR7, UR5, 0x18 ;  /* 0x0000000507057291 */ /* 0x000fe2000f8ec0ff */
[----:B0-----:R-:W-:-:S03]  /*00a0*/  IMAD.SHL.U32 R3, R0, 0x400, RZ ;  /* 0x0000040000037824 */ /* 0x001fc600078e00ff */
[C---:B---3--:R-:W-:Y:S02]  /*00b0*/  LEA R5, R4.reuse, UR4, 0x2 ;  /* 0x0000000404057c11 */ /* 0x048fe4000f8e10ff */
[----:B------:R-:W-:Y:S01]  /*00c0*/  LOP3.LUT R7, R3, R4, RZ, 0xfc, !PT ;  /* 0x0000000403077212 */ /* 0x000fe200078efcff */
[----:B------:R-:W-:Y:S01]  /*00d0*/  IMAD.MOV.U32 R3, RZ, RZ, 0x2710 ;  /* 0x00002710ff037424 */ /* 0x000fe200078e00ff */
[----:B------:R-:W-:Y:S01]  /*00e0*/  LEA R6, R4, UR5, 0x2 ;  /* 0x0000000504067c11 */ /* 0x000fe2000f8e10ff */
[----:B------:R0:W-:Y:S01]  /*00f0*/  STS [R5], RZ ;  /* 0x000000ff05007388 */ /* 0x0001e20000000800 */
[----:B------:R-:W-:-:S03]  /*0100*/  ISETP.GE.AND P0, PT, R7, UR6, PT ;  /* 0x0000000607007c0c */ /* 0x000fc6000bf06270 */
[----:B------:R0:W-:Y:S10]  /*0110*/  STS [R6], R3 ;  /* 0x0000000306007388 */ /* 0x0001f40000000800 */
[----:B0-----:R-:W-:Y:S05]  /*0120*/  @P0 EXIT ;  /* 0x000000000000094d */ /* 0x001fea0003800000 */
[----:B------:R-:W0:Y:S01]  /*0130*/  LDC.64 R2, c[0x0][0x380] ;  /* 0x0000e000ff027b82 */ /* 0x000e220000000a00 */
[----:B------:R-:W1:Y:S07]  /*0140*/  LDCU.64 UR6, c[0x0][0x358] ;  /* 0x00006b00ff0677ac */ /* 0x000e6e0008000a00 */
[----:B------:R-:W2:Y:S01]  /*0150*/  LDC.64 R10, c[0x0][0x388] ;  /* 0x0000e200ff0a7b82 */ /* 0x000ea20000000a00 */
[----:B0-----:R-:W-:-:S06]  /*0160*/  IMAD.WIDE.U32 R8, R7, 0x4, R2 ;  /* 0x0000000407087825 */ /* 0x001fcc00078e0002 */
[----:B-1----:R-:W3:Y:S01]  /*0170*/  LDG.E R8, desc[UR6][R8.64] ;  /* 0x0000000608087981 */ /* 0x002ee2000c1e1900 */
[----:B--2---:R-:W-:-:S06]  /*0180*/  IMAD.WIDE.U32 R10, R7, 0x4, R10 ;  /* 0x00000004070a7825 */ /* 0x004fcc00078e000a */
[----:B------:R-:W2:Y:S01]  /*0190*/  LDG.E R11, desc[UR6][R10.64] ;  /* 0x000000060a0b7981 */ /* 0x000ea2000c1e1900 */
[----:B------:R-:W-:Y:S01]  /*01a0*/  ISETP.GT.U32.AND P0, PT, R4, 0x1ff, PT ;  /* 0x000001ff0400780c */ /* 0x000fe20003f04070 */
[----:B------:R-:W-:Y:S02]  /*01b0*/  BSSY.RECONVERGENT B0, `(.L_x_31) ;  /* 0x0000017000007945 */ /* 0x000fe40003800200 */
[----:B---3--:R0:W-:Y:S04]  /*01c0*/  STS [R5], R8 ;  /* 0x0000000805007388 */ /* 0x0081e80000000800 */
[----:B--2---:R0:W-:Y:S01]  /*01d0*/  STS [R6], R11 ;  /* 0x0000000b06007388 */ /* 0x0041e20000000800 */
[----:B------:R-:W-:Y:S06]  /*01e0*/  BAR.SYNC.DEFER_BLOCKING 0x0 ;  /* 0x0000000000007b1d */ /* 0x000fec0000010000 */
[----:B------:R-:W-:Y:S05]  /*01f0*/  @P0 BRA `(.L_x_32) ;  /* 0x0000000000480947 */ /* 0x000fea0003800000 */
[----:B------:R-:W1:Y:S02]  /*0200*/  LDS R7, [R5] ;  /* 0x0000000005077984 */ /* 0x000e640000000800 */
[----:B-1----:R-:W-:-:S13]  /*0210*/  ISETP.NE.AND P0, PT, R7, RZ, PT ;  /* 0x000000ff0700720c */ /* 0x002fda0003f05270 */
[----:B------:R-:W-:Y:S05]  /*0220*/  @!P0 BRA `(.L_x_33) ;  /* 0x0000000000288947 */ /* 0x000fea0003800000 */
[----:B0-----:R-:W0:Y:S02]  /*0230*/  LDS R8, [R5+0x800] ;  /* 0x0008000005087984 */ /* 0x001e240000000800 */
[----:B0-----:R-:W-:-:S13]  /*0240*/  ISETP.NE.AND P0, PT, R8, RZ, PT ;  /* 0x000000ff0800720c */ /* 0x001fda0003f05270 */
[----:B------:R-:W-:Y:S05]  /*0250*/  @!P0 BRA `(.L_x_32) ;  /* 0x0000000000308947 */ /* 0x000fea0003800000 */
[----:B------:R-:W-:Y:S04]  /*0260*/  LDS R7, [R6] ;  /* 0x0000000006077984 */ /* 0x000fe80000000800 */
[----:B------:R-:W0:Y:S02]  /*0270*/  LDS R9, [R6+0x800] ;  /* 0x0008000006097984 */ /* 0x000e240000000800 */
[----:B0-----:R-:W-:-:S13]  /*0280*/  ISETP.GT.AND P0, PT, R7, R9, PT ;  /* 0x000000090700720c */ /* 0x001fda0003f04270 */
[----:B------:R-:W-:Y:S05]  /*0290*/  @!P0 BRA `(.L_x_32) ;  /* 0x0000000000208947 */ /* 0x000fea0003800000 */
[----:B------:R1:W-:Y:S04]  /*02a0*/  STS [R5], R8 ;  /* 0x0000000805007388 */ /* 0x0003e80000000800 */
[----:B------:R1:W-:Y:S01]  /*02b0*/  STS [R6], R9 ;  /* 0x0000000906007388 */ /* 0x0003e20000000800 */
[----:B------:R-:W-:Y:S05]  /*02c0*/  BRA `(.L_x_32) ;  /* 0x0000000000147947 */ /* 0x000fea0003800000 */
.L_x_33:
[----:B0-----:R-:W0:Y:S02]  /*02d0*/  LDS R8, [R5+0x800] ;  /* 0x0008000005087984 */ /* 0x001e240000000800 */
[----:B0-----:R-:W-:-:S13]  /*02e0*/  ISETP.NE.AND P0, PT, R8, RZ, PT ;  /* 0x000000ff0800720c */ /* 0x001fda0003f05270 */
[----:B------:R-:W-:Y:S04]  /*02f0*/  @P0 STS [R5], R8 ;  /* 0x0000000805000388 */ /* 0x000fe80000000800 */
[----:B------:R-:W0:Y:S04]  /*0300*/  @P0 LDS R7, [R6+0x800] ;  /* 0x0008000006070984 */ /* 0x000e280000000800 */
[----:B0-----:R2:W-:Y:S02]  /*0310*/  @P0 STS [R6], R7 ;  /* 0x0000000706000388 */ /* 0x0015e40000000800 */
.L_x_32:
[----:B------:R-:W-:Y:S05]  /*0320*/  BSYNC.RECONVERGENT B0 ;  /* 0x0000000000007941 */ /* 0x000fea0003800200 */
.L_x_31:
[----:B------:R-:W-:Y:S01]  /*0330*/  BAR.SYNC.DEFER_BLOCKING 0x0 ;  /* 0x0000000000007b1d */ /* 0x000fe20000010000 */
[----:B------:R-:W-:-:S05]  /*0340*/  ISETP.GT.U32.AND P0, PT, R4, 0xff, PT ;  /* 0x000000ff0400780c */ /* 0x000fca0003f04070 */
[----:B------:R-:W-:Y:S08]  /*0350*/  BSSY.RECONVERGENT B0, `(.L_x_34) ;  /* 0x0000014000007945 */ /* 0x000ff00003800200 */
[----:B------:R-:W-:Y:S05]  /*0360*/  @P0 BRA `(.L_x_35) ;  /* 0x0000000000480947 */ /* 0x000fea0003800000 */
[----:B--2---:R-:W2:Y:S02]  /*0370*/  LDS R7, [R5] ;  /* 0x0000000005077984 */ /* 0x004ea40000000800 */
[----:B--2---:R-:W-:-:S13]  /*0380*/  ISETP.NE.AND P0, PT, R7, RZ, PT ;  /* 0x000000ff0700720c */ /* 0x004fda0003f05270 */
[----:B------:R-:W-:Y:S05]  /*0390*/  @!P0 BRA `(.L_x_36) ;  /* 0x0000000000288947 */ /* 0x000fea0003800000 */
[----:B01----:R-:W0:Y:S02]  /*03a0*/  LDS R8, [R5+0x400] ;  /* 0x0004000005087984 */ /* 0x003e240000000800 */
        /* <DEDUP_REMOVED lines=9> */
.L_x_36:
[----:B01----:R-:W0:Y:S02]  /*0440*/  LDS R8, [R5+0x400] ;  /* 0x0004000005087984 */ /* 0x003e240000000800 */
[----:B0-----:R-:W-:-:S13]  /*0450*/  ISETP.NE.AND P0, PT, R8, RZ, PT ;  /* 0x000000ff0800720c */ /* 0x001fda0003f05270 */
[----:B------:R-:W-:Y:S04]  /*0460*/  @P0 STS [R5], R8 ;  /* 0x0000000805000388 */ /* 0x000fe80000000800 */
[----:B------:R-:W0:Y:S04]  /*0470*/  @P0 LDS R7, [R6+0x400] ;  /* 0x0004000006070984 */ /* 0x000e280000000800 */
[----:B0-----:R4:W-:Y:S02]  /*0480*/  @P0 STS [R6], R7 ;  /* 0x0000000706000388 */ /* 0x0019e40000000800 */
.L_x_35:
[----:B------:R-:W-:Y:S05]  /*0490*/  BSYNC.RECONVERGENT B0 ;  /* 0x0000000000007941 */ /* 0x000fea0003800200 */
.L_x_34:
[----:B------:R-:W-:Y:S01]  /*04a0*/  BAR.SYNC.DEFER_BLOCKING 0x0 ;  /* 0x0000000000007b1d */ /* 0x000fe20000010000 */
[----:B------:R-:W-:-:S05]  /*04b0*/  ISETP.GT.U32.AND P0, PT, R4, 0x7f, PT ;  /* 0x0000007f0400780c */ /* 0x000fca0003f04070 */
[----:B------:R-:W-:Y:S08]  /*04c0*/  BSSY.RECONVERGENT B0, `(.L_x_37) ;  /* 0x0000014000007945 */ /* 0x000ff00003800200 */
[----:B------:R-:W-:Y:S05]  /*04d0*/  @P0 BRA `(.L_x_38) ;  /* 0x0000000000480947 */ /* 0x000fea0003800000 */
[----:B--2-4-:R-:W2:Y:S02]  /*04e0*/  LDS R7, [R5] ;  /* 0x0000000005077984 */ /* 0x014ea40000000800 */
[----:B--2---:R-:W-:-:S13]  /*04f0*/  ISETP.NE.AND P0, PT, R7, RZ, PT ;  /* 0x000000ff0700720c */ /* 0x004fda0003f05270 */
[----:B------:R-:W-:Y:S05]  /*0500*/  @!P0 BRA `(.L_x_39) ;  /* 0x0000000000288947 */ /* 0x000fea0003800000 */
[----:B01-3--:R-:W0:Y:S02]  /*0510*/  LDS R8, [R5+0x200] ;  /* 0x0002000005087984 */ /* 0x00be240000000800 */
        /* <DEDUP_REMOVED lines=9> */
.L_x_39:
[----:B01-3--:R-:W0:Y:S02]  /*05b0*/  LDS R8, [R5+0x200] ;  /* 0x0002000005087984 */ /* 0x00be240000000800 */
[----:B0-----:R-:W-:-:S13]  /*05c0*/  ISETP.NE.AND P0, PT, R8, RZ, PT ;  /* 0x000000ff0800720c */ /* 0x001fda0003f05270 */
[----:B------:R-:W-:Y:S04]  /*05d0*/  @P0 STS [R5], R8 ;  /* 0x0000000805000388 */ /* 0x000fe80000000800 */
[----:B------:R-:W0:Y:S04]  /*05e0*/  @P0 LDS R7, [R6+0x200] ;  /* 0x0002000006070984 */ /* 0x000e280000000800 */
[----:B0-----:R0:W-:Y:S02]  /*05f0*/  @P0 STS [R6], R7 ;  /* 0x0000000706000388 */ /* 0x0011e40000000800 */
.L_x_38:
[----:B------:R-:W-:Y:S05]  /*0600*/  BSYNC.RECONVERGENT B0 ;  /* 0x0000000000007941 */ /* 0x000fea0003800200 */
.L_x_37:
[----:B------:R-:W-:Y:S01]  /*0610*/  BAR.SYNC.DEFER_BLOCKING 0x0 ;  /* 0x0000000000007b1d */ /* 0x000fe20000010000 */
[----:B------:R-:W-:-:S05]  /*0620*/  ISETP.GT.U32.AND P0, PT, R4, 0x3f, PT ;  /* 0x0000003f0400780c */ /* 0x000fca0003f04070 */
[----:B------:R-:W-:Y:S08]  /*0630*/  BSSY.RECONVERGENT B0, `(.L_x_40) ;  /* 0x0000014000007945 */ /* 0x000ff00003800200 */
[----:B------:R-:W-:Y:S05]  /*0640*/  @P0 BRA `(.L_x_41) ;  /* 0x0000000000480947 */ /* 0x000fea0003800000 */
[----:B0-2-4-:R-:W0:Y:S02]  /*0650*/  LDS R7, [R5] ;  /* 0x0000000005077984 */ /* 0x015e240000000800 */
[----:B0-----:R-:W-:-:S13]  /*0660*/  ISETP.NE.AND P0, PT, R7, RZ, PT ;  /* 0x000000ff0700720c */ /* 0x001fda0003f05270 */
[----:B------:R-:W-:Y:S05]  /*0670*/  @!P0 BRA `(.L_x_42) ;  /* 0x0000000000288947 */ /* 0x000fea0003800000 */
[----:B-1-3--:R-:W0:Y:S02]  /*0680*/  LDS R8, [R5+0x100] ;  /* 0x0001000005087984 */ /* 0x00ae240000000800 */
        /* <DEDUP_REMOVED lines=9> */
.L_x_42:
[----:B-1-3--:R-:W0:Y:S02]  /*0720*/  LDS R8, [R5+0x100] ;  /* 0x0001000005087984 */ /* 0x00ae240000000800 */
[----:B0-----:R-:W-:-:S13]  /*0730*/  ISETP.NE.AND P0, PT, R8, RZ, PT ;  /* 0x000000ff0800720c */ /* 0x001fda0003f05270 */
[----:B------:R-:W-:Y:S04]  /*0740*/  @P0 STS [R5], R8 ;  /* 0x0000000805000388 */ /* 0x000fe80000000800 */
[----:B------:R-:W0:Y:S04]  /*0750*/  @P0 LDS R7, [R6+0x100] ;  /* 0x0001000006070984 */ /* 0x000e280000000800 */
[----:B0-----:R0:W-:Y:S02]  /*0760*/  @P0 STS [R6], R7 ;  /* 0x0000000706000388 */ /* 0x0011e40000000800 */
.L_x_41:
[----:B------:R-:W-:Y:S05]  /*0770*/  BSYNC.RECONVERGENT B0 ;  /* 0x0000000000007941 */ /* 0x000fea0003800200 */
.L_x_40:
        /* <DEDUP_REMOVED lines=17> */
.L_x_45:
[----:B-1-3--:R-:W0:Y:S02]  /*0890*/  LDS R8, [R5+0x80] ;  /* 0x0000800005087984 */ /* 0x00ae240000000800 */
[----:B0-----:R-:W-:-:S13]  /*08a0*/  ISETP.NE.AND P0, PT, R8, RZ, PT ;  /* 0x000000ff0800720c */ /* 0x001fda0003f05270 */
[----:B------:R-:W-:Y:S04]  /*08b0*/  @P0 STS [R5], R8 ;  /* 0x0000000805000388 */ /* 0x000fe80000000800 */
[----:B------:R-:W0:Y:S04]  /*08c0*/  @P0 LDS R7, [R6+0x80] ;  /* 0x0000800006070984 */ /* 0x000e280000000800 */
[----:B0-----:R0:W-:Y:S02]  /*08d0*/  @P0 STS [R6], R7 ;  /* 0x0000000706000388 */ /* 0x0011e40000000800 */
.L_x_44:
[----:B------:R-:W-:Y:S05]  /*08e0*/  BSYNC.RECONVERGENT B0 ;  /* 0x0000000000007941 */ /* 0x000fea0003800200 */
.L_x_43:
        /* <DEDUP_REMOVED lines=17> */
.L_x_48:
[----:B-1-3--:R-:W0:Y:S02]  /*0a00*/  LDS R8, [R5+0x40] ;  /* 0x0000400005087984 */ /* 0x00ae240000000800 */
[----:B0-----:R-:W-:-:S13]  /*0a10*/  ISETP.NE.AND P0, PT, R8, RZ, PT ;  /* 0x000000ff0800720c */ /* 0x001fda0003f05270 */
[----:B------:R-:W-:Y:S04]  /*0a20*/  @P0 STS [R5], R8 ;  /* 0x0000000805000388 */ /* 0x000fe80000000800 */
[----:B------:R-:W0:Y:S04]  /*0a30*/  @P0 LDS R7, [R6+0x40] ;  /* 0x0000400006070984 */ /* 0x000e280000000800 */
[----:B0-----:R0:W-:Y:S02]  /*0a40*/  @P0 STS [R6], R7 ;  /* 0x0000000706000388 */ /* 0x0011e40000000800 */
.L_x_47:
[----:B------:R-:W-:Y:S05]  /*0a50*/  BSYNC.RECONVERGENT B0 ;  /* 0x0000000000007941 */ /* 0x000fea0003800200 */
.L_x_46:
        /* <DEDUP_REMOVED lines=17> */
.L_x_51:
[----:B-1-3--:R-:W0:Y:S02]  /*0b70*/  LDS R8, [R5+0x20] ;  /* 0x0000200005087984 */ /* 0x00ae240000000800 */
[----:B0-----:R-:W-:-:S13]  /*0b80*/  ISETP.NE.AND P0, PT, R8, RZ, PT ;  /* 0x000000ff0800720c */ /* 0x001fda0003f05270 */
[----:B------:R-:W-:Y:S04]  /*0b90*/  @P0 STS [R5], R8 ;  /* 0x0000000805000388 */ /* 0x000fe80000000800 */
[----:B------:R-:W0:Y:S04]  /*0ba0*/  @P0 LDS R7, [R6+0x20] ;  /* 0x0000200006070984 */ /* 0x000e280000000800 */
[----:B0-----:R0:W-:Y:S02]  /*0bb0*/  @P0 STS [R6], R7 ;  /* 0x0000000706000388 */ /* 0x0011e40000000800 */
.L_x_50:
[----:B------:R-:W-:Y:S05]  /*0bc0*/  BSYNC.RECONVERGENT B0 ;  /* 0x0000000000007941 */ /* 0x000fea0003800200 */
.L_x_49:
        /* <DEDUP_REMOVED lines=17> */
.L_x_54:
[----:B-1-3--:R-:W0:Y:S02]  /*0ce0*/  LDS R8, [R5+0x10] ;  /* 0x0000100005087984 */ /* 0x00ae240000000800 */
[----:B0-----:R-:W-:-:S13]  /*0cf0*/  ISETP.NE.AND P0, PT, R8, RZ, PT ;  /* 0x000000ff0800720c */ /* 0x001fda0003f05270 */
[----:B------:R-:W-:Y:S04]  /*0d00*/  @P0 STS [R5], R8 ;  /* 0x0000000805000388 */ /* 0x000fe80000000800 */
[----:B------:R-:W0:Y:S04]  /*0d10*/  @P0 LDS R7, [R6+0x10] ;  /* 0x0000100006070984 */ /* 0x000e280000000800 */
[----:B0-----:R0:W-:Y:S02]  /*0d20*/  @P0 STS [R6], R7 ;  /* 0x0000000706000388 */ /* 0x0011e40000000800 */
.L_x_53:
[----:B------:R-:W-:Y:S05]  /*0d30*/  BSYNC.RECONVERGENT B0 ;  /* 0x0000000000007941 */ /* 0x000fea0003800200 */
.L_x_52:
        /* <DEDUP_REMOVED lines=17> */
.L_x_57:
[----:B-1-3--:R-:W0:Y:S02]  /*0e50*/  LDS R8, [R5+0x8] ;  /* 0x0000080005087984 */ /* 0x00ae240000000800 */
[----:B0-----:R-:W-:-:S13]  /*0e60*/  ISETP.NE.AND P0, PT, R8, RZ, PT ;  /* 0x000000ff0800720c */ /* 0x001fda0003f05270 */
[----:B------:R-:W-:Y:S04]  /*0e70*/  @P0 STS [R5], R8 ;  /* 0x0000000805000388 */ /* 0x000fe80000000800 */
[----:B------:R-:W0:Y:S04]  /*0e80*/  @P0 LDS R7, [R6+0x8] ;  /* 0x0000080006070984 */ /* 0x000e280000000800 */
[----:B0-----:R0:W-:Y:S02]  /*0e90*/  @P0 STS [R6], R7 ;  /* 0x0000000706000388 */ /* 0x0011e40000000800 */
.L_x_56:
[----:B------:R-:W-:Y:S05]  /*0ea0*/  BSYNC.RECONVERGENT B0 ;  /* 0x0000000000007941 */ /* 0x000fea0003800200 */
.L_x_55:
[----:B------:R-:W-:Y:S01]  /*0eb0*/  BAR.SYNC.DEFER_BLOCKING 0x0 ;  /* 0x0000000000007b1d */ /* 0x000fe20000010000 */
[----:B------:R-:W-:-:S05]  /*0ec0*/  ISETP.NE.AND P0, PT, R4, RZ, PT ;  /* 0x000000ff0400720c */ /* 0x000fca0003f05270 */
[----:B------:R-:W-:Y:S08]  /*0ed0*/  BSSY.RECONVERGENT B0, `(.L_x_58) ;  /* 0x0000013000007945 */ /* 0x000ff00003800200 */
[----:B------:R-:W-:Y:S05]  /*0ee0*/  @P0 BRA `(.L_x_59) ;  /* 0x0000000000440947 */ /* 0x000fea0003800000 */
[----:B0-2-4-:R-:W0:Y:S04]  /*0ef0*/  LDS R7, [R5] ;  /* 0x0000000005077984 */ /* 0x015e280000000800 */
[----:B------:R-:W2:Y:S01]  /*0f00*/  LDS R4, [UR4+0x4] ;  /* 0x00000404ff047984 */ /* 0x000ea20008000800 */
[----:B0-----:R-:W-:-:S13]  /*0f10*/  ISETP.NE.AND P1, PT, R7, RZ, PT ;  /* 0x000000ff0700720c */ /* 0x001fda0003f25270 */
[----:B--2---:R-:W-:Y:S05]  /*0f20*/  @!P1 BRA `(.L_x_60) ;  /* 0x0000000000249947 */ /* 0x004fea0003800000 */
[----:B------:R-:W-:-:S13]  /*0f30*/  ISETP.NE.AND P1, PT, R4, RZ, PT ;  /* 0x000000ff0400720c */ /* 0x000fda0003f25270 */
[----:B------:R-:W-:Y:S05]  /*0f40*/  @!P1 BRA `(.L_x_59) ;  /* 0x00000000002c9947 */ /* 0x000fea0003800000 */
[----:B------:R-:W-:Y:S04]  /*0f50*/  LDS R7, [R6] ;  /* 0x0000000006077984 */ /* 0x000fe80000000800 */
[----:B-1-3--:R-:W0:Y:S02]  /*0f60*/  LDS R8, [UR4+0x1004] ;  /* 0x00100404ff087984 */ /* 0x00ae240008000800 */
[----:B0-----:R-:W-:-:S13]  /*0f70*/  ISETP.GT.AND P1, PT, R7, R8, PT ;  /* 0x000000080700720c */ /* 0x001fda0003f24270 */
[----:B------:R-:W-:Y:S05]  /*0f80*/  @!P1 BRA `(.L_x_59) ;  /* 0x00000000001c9947 */ /* 0x000fea0003800000 */
[----:B------:R0:W-:Y:S04]  /*0f90*/  STS [R5], R4 ;  /* 0x0000000405007388 */ /* 0x0001e80000000800 */
[----:B------:R0:W-:Y:S01]  /*0fa0*/  STS [R6], R8 ;  /* 0x0000000806007388 */ /* 0x0001e20000000800 */
[----:B------:R-:W-:Y:S05]  /*0fb0*/  BRA `(.L_x_59) ;  /* 0x0000000000107947 */ /* 0x000fea0003800000 */
.L_x_60:
[----:B------:R-:W-:-:S13]  /*0fc0*/  ISETP.NE.AND P1, PT, R4, RZ, PT ;  /* 0x000000ff0400720c */ /* 0x000fda0003f25270 */
[----:B------:R-:W-:Y:S04]  /*0fd0*/  @P1 STS [R5], R4 ;  /* 0x0000000405001388 */ /* 0x000fe80000000800 */
[----:B------:R-:W0:Y:S04]  /*0fe0*/  @P1 LDS R7, [UR4+0x1004] ;  /* 0x00100404ff071984 */ /* 0x000e280008000800 */
[----:B0-----:R0:W-:Y:S02]  /*0ff0*/  @P1 STS [R6], R7 ;  /* 0x0000000706001388 */ /* 0x0011e40000000800 */
.L_x_59:
[----:B------:R-:W-:Y:S05]  /*1000*/  BSYNC.RECONVERGENT B0 ;  /* 0x0000000000007941 */ /* 0x000fea0003800200 */
.L_x_58:
[----:B------:R-:W-:Y:S06]  /*1010*/  BAR.SYNC.DEFER_BLOCKING 0x0 ;  /* 0x0000000000007b1d */ /* 0x000fec0000010000 */
[----:B------:R-:W-:Y:S05]  /*1020*/  @P0 EXIT ;  /* 0x000000000000094d */ /* 0x000fea0003800000 */
[----:B0-----:R-:W0:Y:S02]  /*1030*/  LDC R4, c[0x0][0x3a8] ;  /* 0x0000ea00ff047b82 */ /* 0x001e240000000800 */
[----:B0-----:R-:W-:-:S13]  /*1040*/  ISETP.NE.AND P0, PT, R4, RZ, PT ;  /* 0x000000ff0400720c */ /* 0x001fda0003f05270 */
[----:B--2-4-:R-:W0:Y:S01]  /*1050*/  @!P0 LDS R7, [UR4] ;  /* 0x00000004ff078984 */ /* 0x014e220008000800 */
[----:B-1-3--:R-:W1:Y:S01]  /*1060*/  @!P0 LDC.64 R4, c[0x0][0x3a0] ;  /* 0x0000e800ff048b82 */ /* 0x00ae620000000a00 */
[----:B0-----:R-:W-:Y:S02]  /*1070*/  @!P0 IMAD.WIDE R2, R7, 0x4, R2 ;  /* 0x0000000407028825 */ /* 0x001fe400078e0202 */
[----:B-1----:R0:W-:Y:S04]  /*1080*/  @!P0 STG.E desc[UR6][R4.64], R7 ;  /* 0x0000000704008986 */ /* 0x0021e8000c101906 */
[----:B------:R0:W-:Y:S01]  /*1090*/  @!P0 STG.E desc[UR6][R2.64+-0x4], RZ ;  /* 0xfffffcff02008986 */ /* 0x0001e2000c101906 */
[----:B------:R-:W-:Y:S05]  /*10a0*/  @!P0 EXIT ;  /* 0x000000000000894d */ /* 0x000fea0003800000 */
[----:B------:R-:W1:Y:S01]  /*10b0*/  LDS R9, [UR4] ;  /* 0x00000004ff097984 */ /* 0x000e620008000800 */
[----:B0-----:R-:W0:Y:S03]  /*10c0*/  LDC.64 R2, c[0x0][0x390] ;  /* 0x0000e400ff027b82 */ /* 0x001e260000000a00 */
[----:B------:R-:W2:Y:S05]  /*10d0*/  LDS R7, [UR4+0x1000] ;  /* 0x00100004ff077984 */ /* 0x000eaa0008000800 */
[----:B------:R-:W3:Y:S01]  /*10e0*/  LDC.64 R4, c[0x0][0x398] ;  /* 0x0000e600ff047b82 */ /* 0x000ee20000000a00 */
[----:B0-----:R-:W-:-:S04]  /*10f0*/  IMAD.WIDE.U32 R2, R0, 0x4, R2 ;  /* 0x0000000400027825 */ /* 0x001fc800078e0002 */
[----:B---3--:R-:W-:Y:S01]  /*1100*/  IMAD.WIDE.U32 R4, R0, 0x4, R4 ;  /* 0x0000000400047825 */ /* 0x008fe200078e0004 */
[----:B-1----:R-:W-:Y:S04]  /*1110*/  STG.E desc[UR6][R2.64], R9 ;  /* 0x0000000902007986 */ /* 0x002fe8000c101906 */
[----:B--2---:R-:W-:Y:S01]  /*1120*/  STG.E desc[UR6][R4.64], R7 ;  /* 0x0000000704007986 */ /* 0x004fe2000c101906 */
[----:B------:R-:W-:Y:S05]  /*1130*/  EXIT ;  /* 0x000000000000794d */ /* 0x000fea0003800000 */
.L_x_61:
        /* <DEDUP_REMOVED lines=12> */
.L_x_64:


//--------------------- .text._Z13updateMSTListiiPiS_S_S_S_S_ --------------------------
	.section	.text._Z13updateMSTListiiPiS_S_S_S_S_,"ax",@progbits
	.align	128
        .global         _Z13updateMSTListiiPiS_S_S_S_S_
        .type           _Z13updateMSTListiiPiS_S_S_S_S_,@function
        .size           _Z13updateMSTListiiPiS_S_S_S_S_,(.L_x_65 - _Z13updateMSTListiiPiS_S_S_S_S_)
        .other          _Z13updateMSTListiiPiS_S_S_S_S_,@"STO_CUDA_ENTRY STV_DEFAULT"
_Z13updateMSTListiiPiS_S_S_S_S_:
.text._Z13updateMSTListiiPiS_S_S_S_S_:
[----:B------:R-:W-:Y:S01]  /*0000*/  LDC R1, c[0x0][0x37c] ;  /* 0x0000df00ff017b82 */ /* 0x000fe20000000800 */
[----:B------:R-:W0:Y:S07]  /*0010*/  S2R R0, SR_TID.X ;  /* 0x0000000000007919 */ /* 0x000e2e0000002100 */
[----:B------:R-:W1:Y:S01]  /*0020*/  S2UR UR4, SR_CTAID.X ;  /* 0x00000000000479c3 */ /* 0x000e620000002500 */
[----:B------:R-:W2:Y:S01]  /*0030*/  LDCU.64 UR6, c[0x0][0x380] ;  /* 0x00007000ff0677ac */ /* 0x000ea20008000a00 */
[----:B-1----:R-:W-:-:S06]  /*0040*/  USHF.L.U32 UR4, UR4, 0xa, URZ ;  /* 0x0000000a04047899 */ /* 0x002fcc00080006ff */
[----:B0-----:R-:W-:-:S04]  /*0050*/  LOP3.LUT R0, R0, UR4, RZ, 0xfc, !PT ;  /* 0x0000000400007c12 */ /* 0x001fc8000f8efcff */
[----:B--2---:R-:W-:-:S04]  /*0060*/  IADD3 R7, PT, PT, R0, UR6, RZ ;  /* 0x0000000600077c10 */ /* 0x004fc8000fffe0ff */
[----:B------:R-:W-:-:S04]  /*0070*/  ISETP.GT.AND P0, PT, R7, UR7, PT ;  /* 0x0000000707007c0c */ /* 0x000fc8000bf04270 */
[----:B------:R-:W-:-:S13]  /*0080*/  ISETP.LT.OR P0, PT, R0, RZ, P0 ;  /* 0x000000ff0000720c */ /* 0x000fda0000701670 */
[----:B------:R-:W-:Y:S05]  /*0090*/  @P0 EXIT ;  /* 0x000000000000094d */ /* 0x000fea0003800000 */
[----:B------:R-:W0:Y:S01]  /*00a0*/  LDC.64 R2, c[0x0][0x390] ;  /* 0x0000e400ff027b82 */ /* 0x000e220000000a00 */
[----:B------:R-:W1:Y:S01]  /*00b0*/  LDCU.64 UR4, c[0x0][0x358] ;  /* 0x00006b00ff0477ac */ /* 0x000e620008000a00 */
[----:B0-----:R-:W-:-:S05]  /*00c0*/  IMAD.WIDE R2, R7, 0x4, R2 ;  /* 0x0000000407027825 */ /* 0x001fca00078e0202 */
[----:B-1----:R-:W2:Y:S02]  /*00d0*/  LDG.E R9, desc[UR4][R2.64] ;  /* 0x0000000402097981 */ /* 0x002ea4000c1e1900 */
[----:B--2---:R-:W-:-:S13]  /*00e0*/  ISETP.NE.AND P0, PT, R9, RZ, PT ;  /* 0x000000ff0900720c */ /* 0x004fda0003f05270 */
[----:B------:R-:W-:Y:S05]  /*00f0*/  @!P0 EXIT ;  /* 0x000000000000894d */ /* 0x000fea0003800000 */
[----:B------:R-:W0:Y:S02]  /*0100*/  LDC.64 R2, c[0x0][0x3a8] ;  /* 0x0000ea00ff027b82 */ /* 0x000e240000000a00 */
[----:B0-----:R-:W-:-:S06]  /*0110*/  IMAD.WIDE R2, R9, 0x4, R2 ;  /* 0x0000000409027825 */ /* 0x001fcc00078e0202 */
[----:B------:R-:W2:Y:S02]  /*0120*/  LDG.E R2, desc[UR4][R2.64+-0x4] ;  /* 0xfffffc0402027981 */ /* 0x000ea4000c1e1900 */
[----:B--2---:R-:W-:-:S13]  /*0130*/  ISETP.NE.AND P0, PT, R2, RZ, PT ;  /* 0x000000ff0200720c */ /* 0x004fda0003f05270 */
[----:B------:R-:W-:Y:S05]  /*0140*/  @!P0 EXIT ;  /* 0x000000000000894d */ /* 0x000fea0003800000 */
[----:B------:R-:W0:Y:S08]  /*0150*/  LDC.64 R4, c[0x0][0x398] ;  /* 0x0000e600ff047b82 */ /* 0x000e300000000a00 */
[----:B------:R-:W1:Y:S01]  /*0160*/  LDC.64 R2, c[0x0][0x3b0] ;  /* 0x0000ec00ff027b82 */ /* 0x000e620000000a00 */
[----:B0-----:R-:W-:-:S05]  /*0170*/  IMAD.WIDE R4, R7, 0x4, R4 ;  /* 0x0000000407047825 */ /* 0x001fca00078e0204 */
[----:B------:R-:W2:Y:S01]  /*0180*/  LDG.E R11, desc[UR4][R4.64] ;  /* 0x00000004040b7981 */ /* 0x000ea2000c1e1900 */
[----:B-1----:R-:W-:-:S05]  /*0190*/  IMAD.WIDE R2, R9, 0x4, R2 ;  /* 0x0000000409027825 */ /* 0x002fca00078e0202 */
[----:B------:R-:W2:Y:S02]  /*01a0*/  LDG.E R0, desc[UR4][R2.64+-0x4] ;  /* 0xfffffc0402007981 */ /* 0x000ea4000c1e1900 */
[----:B--2---:R-:W-:-:S13]  /*01b0*/  ISETP.GT.AND P0, PT, R0, R11, PT ;  /* 0x0000000b0000720c */ /* 0x004fda0003f04270 */
[----:B------:R-:W-:Y:S05]  /*01c0*/  @!P0 EXIT ;  /* 0x000000000000894d */ /* 0x000fea0003800000 */
[----:B------:R-:W0:Y:S01]  /*01d0*/  LDC.64 R4, c[0x0][0x388] ;  /* 0x0000e200ff047b82 */ /* 0x000e220000000a00 */
[----:B------:R-:W-:Y:S07]  /*01e0*/  STG.E desc[UR4][R2.64+-0x4], R11 ;  /* 0xfffffc0b02007986 */ /* 0x000fee000c101904 */
[----:B------:R-:W1:Y:S01]  /*01f0*/  LDC.64 R6, c[0x0][0x3a0] ;  /* 0x0000e800ff067b82 */ /* 0x000e620000000a00 */
[----:B0-----:R-:W2:Y:S01]  /*0200*/  LDG.E R5, desc[UR4][R4.64] ;  /* 0x0000000404057981 */ /* 0x001ea2000c1e1900 */
[----:B-1----:R-:W-:-:S05]  /*0210*/  IMAD.WIDE R6, R9, 0x4, R6 ;  /* 0x0000000409067825 */ /* 0x002fca00078e0206 */
[----:B--2---:R-:W-:Y:S01]  /*0220*/  STG.E desc[UR4][R6.64+-0x4], R5 ;  /* 0xfffffc0506007986 */ /* 0x004fe2000c101904 */
[----:B------:R-:W-:Y:S05]  /*0230*/  EXIT ;  /* 0x000000000000794d */ /* 0x000fea0003800000 */
.L_x_62:
        /* <DEDUP_REMOVED lines=12> */
.L_x_65:


//--------------------- .nv.shared.reserved.0     --------------------------
	.section	.nv.shared.reserved.0,"aw",@nobits
	.weak		__nv_reservedSMEM_offset_0_alias
	.size		__nv_reservedSMEM_offset_0_alias, 0, 64
	.other		__nv_reservedSMEM_offset_0_alias,@"STO_CUDA_RESERVED_SHARED STV_DEFAULT"
__nv_reservedSMEM_offset_0_alias:
	.zero		0
	.zero		64


//--------------------- .nv.shared._Z26findNearestVertexKernelOnePiS_S_S_S_ii --------------------------
	.section	.nv.shared._Z26findNearestVertexKernelOnePiS_S_S_S_ii,"aw",@nobits
	.sectionflags	@""
	.align	4
.nv.shared._Z26findNearestVertexKernelOnePiS_S_S_S_ii:
	.zero		9216


//--------------------- .nv.constant0._Z26findNearestVertexKernelTwoPiS_S_S_S_S_ --------------------------
	.section	.nv.constant0._Z26findNearestVertexKernelTwoPiS_S_S_S_S_,"a",@progbits
	.sectionflags	@""
	.align	4
.nv.constant0._Z26findNearestVertexKernelTwoPiS_S_S_S_S_:
	.zero		944


//--------------------- .nv.constant0._Z26findNearestVertexKernelOnePiS_S_S_S_ii --------------------------
	.section	.nv.constant0._Z26findNearestVertexKernelOnePiS_S_S_S_ii,"a",@progbits
	.sectionflags	@""
	.align	4
.nv.constant0._Z26findNearestVertexKernelOnePiS_S_S_S_ii:
	.zero		944


//--------------------- .nv.constant0._Z13updateMSTListiiPiS_S_S_S_S_ --------------------------
	.section	.nv.constant0._Z13updateMSTListiiPiS_S_S_S_S_,"a",@progbits
	.sectionflags	@""
	.align	4
.nv.constant0._Z13updateMSTListiiPiS_S_S_S_S_:
	.zero		952


//--------------------- SYMBOLS --------------------------

	.type		.nv.reservedSmem.offset0,@object
	.size		.nv.reservedSmem.offset0,0x4
	.type		.nv.reservedSmem.cap,@object
	.size		.nv.reservedSmem.cap,0x4
